	.target	sm_90a

	.elftype	@"ET_EXEC"


//--------------------- .note.nv.tkinfo           --------------------------
	.section	.note.nv.tkinfo,"",@"SHT_NOTE"
	.sectionflags	@"SHF_NOTE_NV_TKINFO"
	.tkinfo
        /*0018*/ 	.word	0x00000002
        /*0030*/ 	.string	""
        /*0030*/ 	.string	"ptxas"
        /*0030*/ 	.string	"Cuda compilation tools, release 13.0, V13.0.88"
        /*0030*/ 	.string	"Build cuda_13.0.r13.0/compiler.36424714_0"
        /*0030*/ 	.string	"-arch sm_90a -m 64 "



//--------------------- .note.nv.cuinfo           --------------------------
	.section	.note.nv.cuinfo,"",@"SHT_NOTE"
	.sectionflags	@"SHF_NOTE_NV_CUINFO"
        /*0018*/ 	.short	0x0002
        /*001a*/ 	.short	0x005a
        /*001c*/ 	.short	0x0082
	.zero		2


//--------------------- .nv.info                  --------------------------
	.section	.nv.info,"",@"SHT_CUDA_INFO"
	.align	4


	//----- nvinfo : EIATTR_REGCOUNT
	.align		4
        /*0000*/ 	.byte	0x04, 0x2f
        /*0002*/ 	.short	(.L_12 - .L_11)
	.align		4
.L_11:
        /*0004*/ 	.word	index@(_ZN7cutlass13device_kernelINS_4gemm6kernel13GemmUniversalIN4cute5tupleIJiiiiEEENS1_10collective13CollectiveMmaINS1_40MainloopSm90TmaGmmaWarpSpecializedSparseILi4ENS5_IJNS4_1CILi2EEENSA_ILi1EEESC_EEENS1_35KernelTmaWarpSpecializedCooperativeEEENS5_IJNSA_ILi128EEESG_SG_EEENS_10bfloat16_tENS5_IJNS4_6LayoutINS5_IJiNS5_IJSB_iEEEiEEENS5_IJlNS5_IJSC_SB_EEElEEEEENSJ_INS5_IJNS5_IJNS5_IJNSA_ILi8EEESB_NSA_ILi4EEEEEEiEEENS5_IJNS5_IJNSA_ILi16EEESB_SQ_EEEiEEEiEEENS5_IJNS5_IJNS5_IJSG_ST_NSA_ILi2048EEEEEENSA_ILi8192EEEEEENS5_IJNS5_IJSC_NSA_ILi1024EEENSA_ILi32EEEEEElEEElEEEEEEEESI_NS5_IJlSC_lEEENS4_8TiledMMAINS4_8MMA_AtomIJNS4_4SM904GMMA6SPARSE29GMMA_64x128x32_F32BF16BF16_SSILNS1C_5MajorE0ELS1F_0ELNS1C_7ScaleInE1ELS1G_1ELNS1C_9SparseSelE0EEEEEENSJ_ISD_NS5_IJSC_NSA_ILi0EEES1K_EEEEENS5_IJNS4_10UnderscoreES1N_S1N_EEEEENS4_13SM90_TMA_LOADENS4_14ComposedLayoutINS4_7SwizzleILi3ELi4ELi3EEENS4_25smem_sparse_ptr_flag_bitsILi2ELi16EEENSJ_INS5_IJNS5_IJSC_SP_EEENS5_IJSB_NSA_ILi64EEEEEEEEENS5_IJNS5_IJS1K_SG_EEESM_EEEEEEEvNS4_8identityENS4_23SM90_TMA_LOAD_MULTICASTENS1R_IS1T_NS4_18smem_ptr_flag_bitsILi16EEENSJ_INS5_IJSP_S1X_EEENS5_IJS1X_SC_EEEEEEEvS24_EENS_8epilogue10collective6detail29Sm90TmaWarpSpecializedAdapterINS2E_15DefaultEpilogueIfNS5_IJSC_llEEES2I_NS2D_6thread17LinearCombinationIfLi1EffLNS2J_9ScaleType4KindE0ELNS_15FloatRoundStyleE2EfEENS1_15EpilogueDefaultEEEEEvvEEEEvNT_6ParamsE)
        /*0008*/ 	.word	0x000000a8


	//----- nvinfo : EIATTR_FRAME_SIZE
	.align		4
.L_12:
        /*000c*/ 	.byte	0x04, 0x11
        /*000e*/ 	.short	(.L_14 - .L_13)
	.align		4
.L_13:
        /*0010*/ 	.word	index@(_ZN7cutlass13device_kernelINS_4gemm6kernel13GemmUniversalIN4cute5tupleIJiiiiEEENS1_10collective13CollectiveMmaINS1_40MainloopSm90TmaGmmaWarpSpecializedSparseILi4ENS5_IJNS4_1CILi2EEENSA_ILi1EEESC_EEENS1_35KernelTmaWarpSpecializedCooperativeEEENS5_IJNSA_ILi128EEESG_SG_EEENS_10bfloat16_tENS5_IJNS4_6LayoutINS5_IJiNS5_IJSB_iEEEiEEENS5_IJlNS5_IJSC_SB_EEElEEEEENSJ_INS5_IJNS5_IJNS5_IJNSA_ILi8EEESB_NSA_ILi4EEEEEEiEEENS5_IJNS5_IJNSA_ILi16EEESB_SQ_EEEiEEEiEEENS5_IJNS5_IJNS5_IJSG_ST_NSA_ILi2048EEEEEENSA_ILi8192EEEEEENS5_IJNS5_IJSC_NSA_ILi1024EEENSA_ILi32EEEEEElEEElEEEEEEEESI_NS5_IJlSC_lEEENS4_8TiledMMAINS4_8MMA_AtomIJNS4_4SM904GMMA6SPARSE29GMMA_64x128x32_F32BF16BF16_SSILNS1C_5MajorE0ELS1F_0ELNS1C_7ScaleInE1ELS1G_1ELNS1C_9SparseSelE0EEEEEENSJ_ISD_NS5_IJSC_NSA_ILi0EEES1K_EEEEENS5_IJNS4_10UnderscoreES1N_S1N_EEEEENS4_13SM90_TMA_LOADENS4_14ComposedLayoutINS4_7SwizzleILi3ELi4ELi3EEENS4_25smem_sparse_ptr_flag_bitsILi2ELi16EEENSJ_INS5_IJNS5_IJSC_SP_EEENS5_IJSB_NSA_ILi64EEEEEEEEENS5_IJNS5_IJS1K_SG_EEESM_EEEEEEEvNS4_8identityENS4_23SM90_TMA_LOAD_MULTICASTENS1R_IS1T_NS4_18smem_ptr_flag_bitsILi16EEENSJ_INS5_IJSP_S1X_EEENS5_IJS1X_SC_EEEEEEEvS24_EENS_8epilogue10collective6detail29Sm90TmaWarpSpecializedAdapterINS2E_15DefaultEpilogueIfNS5_IJSC_llEEES2I_NS2D_6thread17LinearCombinationIfLi1EffLNS2J_9ScaleType4KindE0ELNS_15FloatRoundStyleE2EfEENS1_15EpilogueDefaultEEEEEvvEEEEvNT_6ParamsE)
        /*0014*/ 	.word	0x00000000


	//----- nvinfo : EIATTR_MIN_STACK_SIZE
	.align		4
.L_14:
        /*0018*/ 	.byte	0x04, 0x12
        /*001a*/ 	.short	(.L_16 - .L_15)
	.align		4
.L_15:
        /*001c*/ 	.word	index@(_ZN7cutlass13device_kernelINS_4gemm6kernel13GemmUniversalIN4cute5tupleIJiiiiEEENS1_10collective13CollectiveMmaINS1_40MainloopSm90TmaGmmaWarpSpecializedSparseILi4ENS5_IJNS4_1CILi2EEENSA_ILi1EEESC_EEENS1_35KernelTmaWarpSpecializedCooperativeEEENS5_IJNSA_ILi128EEESG_SG_EEENS_10bfloat16_tENS5_IJNS4_6LayoutINS5_IJiNS5_IJSB_iEEEiEEENS5_IJlNS5_IJSC_SB_EEElEEEEENSJ_INS5_IJNS5_IJNS5_IJNSA_ILi8EEESB_NSA_ILi4EEEEEEiEEENS5_IJNS5_IJNSA_ILi16EEESB_SQ_EEEiEEEiEEENS5_IJNS5_IJNS5_IJSG_ST_NSA_ILi2048EEEEEENSA_ILi8192EEEEEENS5_IJNS5_IJSC_NSA_ILi1024EEENSA_ILi32EEEEEElEEElEEEEEEEESI_NS5_IJlSC_lEEENS4_8TiledMMAINS4_8MMA_AtomIJNS4_4SM904GMMA6SPARSE29GMMA_64x128x32_F32BF16BF16_SSILNS1C_5MajorE0ELS1F_0ELNS1C_7ScaleInE1ELS1G_1ELNS1C_9SparseSelE0EEEEEENSJ_ISD_NS5_IJSC_NSA_ILi0EEES1K_EEEEENS5_IJNS4_10UnderscoreES1N_S1N_EEEEENS4_13SM90_TMA_LOADENS4_14ComposedLayoutINS4_7SwizzleILi3ELi4ELi3EEENS4_25smem_sparse_ptr_flag_bitsILi2ELi16EEENSJ_INS5_IJNS5_IJSC_SP_EEENS5_IJSB_NSA_ILi64EEEEEEEEENS5_IJNS5_IJS1K_SG_EEESM_EEEEEEEvNS4_8identityENS4_23SM90_TMA_LOAD_MULTICASTENS1R_IS1T_NS4_18smem_ptr_flag_bitsILi16EEENSJ_INS5_IJSP_S1X_EEENS5_IJS1X_SC_EEEEEEEvS24_EENS_8epilogue10collective6detail29Sm90TmaWarpSpecializedAdapterINS2E_15DefaultEpilogueIfNS5_IJSC_llEEES2I_NS2D_6thread17LinearCombinationIfLi1EffLNS2J_9ScaleType4KindE0ELNS_15FloatRoundStyleE2EfEENS1_15EpilogueDefaultEEEEEvvEEEEvNT_6ParamsE)
        /*0020*/ 	.word	0x00000000
.L_16:


//--------------------- .nv.compat                --------------------------
	.section	.nv.compat,"",@"SHT_CUDA_COMPAT_INFO"
	.align	4
        /*0000*/ 	.byte	0x02, 0x09, 0x01, 0x00, 0x02, 0x02, 0x04, 0x00, 0x02, 0x05, 0x05, 0x00, 0x03, 0x07, 0x01, 0x01
        /*0010*/ 	.byte	0x02, 0x03, 0x01, 0x00, 0x02, 0x06, 0x01, 0x00, 0x04, 0x0b, 0x08, 0x00, 0x00, 0x00, 0x00, 0x00
        /*0020*/ 	.byte	0x00, 0x00, 0x00, 0x00


//--------------------- .nv.info._ZN7cutlass13device_kernelINS_4gemm6kernel13GemmUniversalIN4cute5tupleIJiiiiEEENS1_10collective13CollectiveMmaINS1_40MainloopSm90TmaGmmaWarpSpecializedSparseILi4ENS5_IJNS4_1CILi2EEENSA_ILi1EEESC_EEENS1_35KernelTmaWarpSpecializedCooperativeEEENS5_IJNSA_ILi128EEESG_SG_EEENS_10bfloat16_tENS5_IJNS4_6LayoutINS5_IJiNS5_IJSB_iEEEiEEENS5_IJlNS5_IJSC_SB_EEElEEEEENSJ_INS5_IJNS5_IJNS5_IJNSA_ILi8EEESB_NSA_ILi4EEEEEEiEEENS5_IJNS5_IJNSA_ILi16EEESB_SQ_EEEiEEEiEEENS5_IJNS5_IJNS5_IJSG_ST_NSA_ILi2048EEEEEENSA_ILi8192EEEEEENS5_IJNS5_IJSC_NSA_ILi1024EEENSA_ILi32EEEEEElEEElEEEEEEEESI_NS5_IJlSC_lEEENS4_8TiledMMAINS4_8MMA_AtomIJNS4_4SM904GMMA6SPARSE29GMMA_64x128x32_F32BF16BF16_SSILNS1C_5MajorE0ELS1F_0ELNS1C_7ScaleInE1ELS1G_1ELNS1C_9SparseSelE0EEEEEENSJ_ISD_NS5_IJSC_NSA_ILi0EEES1K_EEEEENS5_IJNS4_10UnderscoreES1N_S1N_EEEEENS4_13SM90_TMA_LOADENS4_14ComposedLayoutINS4_7SwizzleILi3ELi4ELi3EEENS4_25smem_sparse_ptr_flag_bitsILi2ELi16EEENSJ_INS5_IJNS5_IJSC_SP_EEENS5_IJSB_NSA_ILi64EEEEEEEEENS5_IJNS5_IJS1K_SG_EEESM_EEEEEEEvNS4_8identityENS4_23SM90_TMA_LOAD_MULTICASTENS1R_IS1T_NS4_18smem_ptr_flag_bitsILi16EEENSJ_INS5_IJSP_S1X_EEENS5_IJS1X_SC_EEEEEEEvS24_EENS_8epilogue10collective6detail29Sm90TmaWarpSpecializedAdapterINS2E_15DefaultEpilogueIfNS5_IJSC_llEEES2I_NS2D_6thread17LinearCombinationIfLi1EffLNS2J_9ScaleType4KindE0ELNS_15FloatRoundStyleE2EfEENS1_15EpilogueDefaultEEEEEvvEEEEvNT_6ParamsE --------------------------
	.section	.nv.info._ZN7cutlass13device_kernelINS_4gemm6kernel13GemmUniversalIN4cute5tupleIJiiiiEEENS1_10collective13CollectiveMmaINS1_40MainloopSm90TmaGmmaWarpSpecializedSparseILi4ENS5_IJNS4_1CILi2EEENSA_ILi1EEESC_EEENS1_35KernelTmaWarpSpecializedCooperativeEEENS5_IJNSA_ILi128EEESG_SG_EEENS_10bfloat16_tENS5_IJNS4_6LayoutINS5_IJiNS5_IJSB_iEEEiEEENS5_IJlNS5_IJSC_SB_EEElEEEEENSJ_INS5_IJNS5_IJNS5_IJNSA_ILi8EEESB_NSA_ILi4EEEEEEiEEENS5_IJNS5_IJNSA_ILi16EEESB_SQ_EEEiEEEiEEENS5_IJNS5_IJNS5_IJSG_ST_NSA_ILi2048EEEEEENSA_ILi8192EEEEEENS5_IJNS5_IJSC_NSA_ILi1024EEENSA_ILi32EEEEEElEEElEEEEEEEESI_NS5_IJlSC_lEEENS4_8TiledMMAINS4_8MMA_AtomIJNS4_4SM904GMMA6SPARSE29GMMA_64x128x32_F32BF16BF16_SSILNS1C_5MajorE0ELS1F_0ELNS1C_7ScaleInE1ELS1G_1ELNS1C_9SparseSelE0EEEEEENSJ_ISD_NS5_IJSC_NSA_ILi0EEES1K_EEEEENS5_IJNS4_10UnderscoreES1N_S1N_EEEEENS4_13SM90_TMA_LOADENS4_14ComposedLayoutINS4_7SwizzleILi3ELi4ELi3EEENS4_25smem_sparse_ptr_flag_bitsILi2ELi16EEENSJ_INS5_IJNS5_IJSC_SP_EEENS5_IJSB_NSA_ILi64EEEEEEEEENS5_IJNS5_IJS1K_SG_EEESM_EEEEEEEvNS4_8identityENS4_23SM90_TMA_LOAD_MULTICASTENS1R_IS1T_NS4_18smem_ptr_flag_bitsILi16EEENSJ_INS5_IJSP_S1X_EEENS5_IJS1X_SC_EEEEEEEvS24_EENS_8epilogue10collective6detail29Sm90TmaWarpSpecializedAdapterINS2E_15DefaultEpilogueIfNS5_IJSC_llEEES2I_NS2D_6thread17LinearCombinationIfLi1EffLNS2J_9ScaleType4KindE0ELNS_15FloatRoundStyleE2EfEENS1_15EpilogueDefaultEEEEEvvEEEEvNT_6ParamsE,"",@"SHT_CUDA_INFO"
	.sectionflags	@""
	.align	4


	//----- nvinfo : EIATTR_CUDA_API_VERSION
	.align		4
        /*0000*/ 	.byte	0x04, 0x37
        /*0002*/ 	.short	(.L_18 - .L_17)
.L_17:
        /*0004*/ 	.word	0x00000082


	//----- nvinfo : EIATTR_KPARAM_INFO
	.align		4
.L_18:
        /*0008*/ 	.byte	0x04, 0x17
        /*000a*/ 	.short	(.L_20 - .L_19)
.L_19:
        /*000c*/ 	.word	0x00000000
        /*0010*/ 	.short	0x0000
        /*0012*/ 	.short	0x0070
        /*0014*/ 	.byte	0x00, 0xf0, 0x01, 0x14


	//----- nvinfo : EIATTR_SPARSE_MMA_MASK
	.align		4
.L_20:
        /*0018*/ 	.byte	0x03, 0x50
        /*001a*/ 	.short	0x0002


	//----- nvinfo : EIATTR_MAXREG_COUNT
	.align		4
        /*001c*/ 	.byte	0x03, 0x1b
        /*001e*/ 	.short	0x00a8


	//----- nvinfo : EIATTR_NUM_BARRIERS
	.align		4
        /*0020*/ 	.byte	0x02, 0x4c
        /*0022*/ 	.byte	0x01
	.zero		1


	//----- nvinfo : EIATTR_MERCURY_ISA_VERSION
	.align		4
        /*0024*/ 	.byte	0x03, 0x5f
        /*0026*/ 	.short	0x0101


	//----- nvinfo : EIATTR_INT_WARP_WIDE_INSTR_OFFSETS
	.align		4
        /*0028*/ 	.byte	0x04, 0x31
        /*002a*/ 	.short	(.L_22 - .L_21)


	//   ....[0]....
.L_21:
        /*002c*/ 	.word	0x000004e0


	//   ....[1]....
        /*0030*/ 	.word	0x00000500


	//   ....[2]....
        /*0034*/ 	.word	0x000006b0


	//----- nvinfo : EIATTR_COOP_GROUP_MASK_REGIDS
	.align		4
.L_22:
        /*0038*/ 	.byte	0x04, 0x29
        /*003a*/ 	.short	(.L_24 - .L_23)


	//   ....[0]....
.L_23:
        /*003c*/ 	.word	0xffffffff


	//   ....[1]....
        /*0040*/ 	.word	0xffffffff


	//   ....[2]....
        /*0044*/ 	.word	0xffffffff


	//   ....[3]....
        /*0048*/ 	.word	0xffffffff


	//   ....[4]....
        /*004c*/ 	.word	0xffffffff


	//   ....[5]....
        /*0050*/ 	.word	0xffffffff


	//----- nvinfo : EIATTR_COOP_GROUP_INSTR_OFFSETS
	.align		4
.L_24:
        /*0054*/ 	.byte	0x04, 0x28
        /*0056*/ 	.short	(.L_26 - .L_25)


	//   ....[0]....
.L_25:
        /*0058*/ 	.word	0x00000060


	//   ....[1]....
        /*005c*/ 	.word	0x00000070


	//   ....[2]....
        /*0060*/ 	.word	0x00000160


	//   ....[3]....
        /*0064*/ 	.word	0x00000310


	//   ....[4]....
        /*0068*/ 	.word	0x00000820


	//   ....[5]....
        /*006c*/ 	.word	0x00001510


	//----- nvinfo : EIATTR_REG_RECONFIG
	.align		4
.L_26:
        /*0070*/ 	.byte	0x01, 0x54
	.zero		2


	//----- nvinfo : EIATTR_MBARRIER_INSTR_OFFSETS
	.align		4
        /*0074*/ 	.byte	0x04, 0x39
        /*0076*/ 	.short	(.L_28 - .L_27)


	//   ....[0]....
.L_27:
        /*0078*/ 	.word	0x00000260
        /*007c*/ 	.word	0x000000ff
        /*0080*/ 	.word	0x00000000
        /*0084*/ 	.short	0x0100
        /*0086*/ 	.byte	0x08
	.zero		1


	//   ....[1]....
        /*0088*/ 	.word	0x00000270
        /*008c*/ 	.word	0x000000ff
        /*0090*/ 	.word	0x00000020
        /*0094*/ 	.short	0x0100
        /*0096*/ 	.byte	0x08
	.zero		1


	//   ....[2]....
        /*0098*/ 	.word	0x00000280
        /*009c*/ 	.word	0x000000ff
        /*00a0*/ 	.word	0x00000008
        /*00a4*/ 	.short	0x0100
        /*00a6*/ 	.byte	0x08
	.zero		1


	//   ....[3]....
        /*00a8*/ 	.word	0x00000290
        /*00ac*/ 	.word	0x000000ff
        /*00b0*/ 	.word	0x00000028
        /*00b4*/ 	.short	0x0100
        /*00b6*/ 	.byte	0x08
	.zero		1


	//   ....[4]....
        /*00b8*/ 	.word	0x000002a0
        /*00bc*/ 	.word	0x000000ff
        /*00c0*/ 	.word	0x00000010
        /*00c4*/ 	.short	0x0100
        /*00c6*/ 	.byte	0x08
	.zero		1


	//   ....[5]....
        /*00c8*/ 	.word	0x000002b0
        /*00cc*/ 	.word	0x000000ff
        /*00d0*/ 	.word	0x00000030
        /*00d4*/ 	.short	0x0100
        /*00d6*/ 	.byte	0x08
	.zero		1


	//   ....[6]....
        /*00d8*/ 	.word	0x000002c0
        /*00dc*/ 	.word	0x000000ff
        /*00e0*/ 	.word	0x00000018
        /*00e4*/ 	.short	0x0100
        /*00e6*/ 	.byte	0x08
	.zero		1


	//   ....[7]....
        /*00e8*/ 	.word	0x000002d0
        /*00ec*/ 	.word	0x000000ff
        /*00f0*/ 	.word	0x00000038
        /*00f4*/ 	.short	0x0100
        /*00f6*/ 	.byte	0x08
	.zero		1


	//   ....[8]....
        /*00f8*/ 	.word	0x00000740
        /*00fc*/ 	.word	0x000000ff
        /*0100*/ 	.word	0x00000050
        /*0104*/ 	.short	0x0100
        /*0106*/ 	.byte	0x06
	.zero		1


	//   ....[9]....
        /*0108*/ 	.word	0x000007b0
        /*010c*/ 	.word	0x000000ff
        /*0110*/ 	.word	0x00000058
        /*0114*/ 	.short	0x0100
        /*0116*/ 	.byte	0x06
	.zero		1


	//   ....[10]....
        /*0118*/ 	.word	0x000018d0
        /*011c*/ 	.word	0x000000ff
        /*0120*/ 	.word	0x00000000
        /*0124*/ 	.short	0x010a
        /*0126*/ 	.byte	0x08
	.zero		1


	//   ....[11]....
        /*0128*/ 	.word	0x00001910
        /*012c*/ 	.word	0x000000ff
        /*0130*/ 	.word	0x00000000
        /*0134*/ 	.short	0x010a
        /*0136*/ 	.byte	0x08
	.zero		1


	//   ....[12]....
        /*0138*/ 	.word	0x00001b80
        /*013c*/ 	.word	0x0000005d
        /*0140*/ 	.word	0x00000000
        /*0144*/ 	.short	0x0101
        /*0146*/ 	.byte	0x3f
	.zero		1


	//   ....[13]....
        /*0148*/ 	.word	0x00007670
        /*014c*/ 	.word	0x00000015
        /*0150*/ 	.word	0x00000020
        /*0154*/ 	.short	0x010a
        /*0156*/ 	.byte	0x3f
	.zero		1


	//   ....[14]....
        /*0158*/ 	.word	0x00007b40
        /*015c*/ 	.word	0x00000005
        /*0160*/ 	.word	0x00000058
        /*0164*/ 	.short	0x0101
        /*0166*/ 	.byte	0x3f
	.zero		1


	//   ....[15]....
        /*0168*/ 	.word	0x00008250
        /*016c*/ 	.word	0x00000005
        /*0170*/ 	.word	0x00000000
        /*0174*/ 	.short	0x010a
        /*0176*/ 	.byte	0x3f
	.zero		1


	//   ....[16]....
        /*0178*/ 	.word	0x000082d0
        /*017c*/ 	.word	0x00000007
        /*0180*/ 	.word	0x00000000
        /*0184*/ 	.short	0x010a
        /*0186*/ 	.byte	0x3f
	.zero		1


	//   ....[17]....
        /*0188*/ 	.word	0x00008360
        /*018c*/ 	.word	0x00000006
        /*0190*/ 	.word	0x00000000
        /*0194*/ 	.short	0x010a
        /*0196*/ 	.byte	0x3f
	.zero		1


	//   ....[18]....
        /*0198*/ 	.word	0x000083f0
        /*019c*/ 	.word	0x00000003
        /*01a0*/ 	.word	0x00000000
        /*01a4*/ 	.short	0x010a
        /*01a6*/ 	.byte	0x3f
	.zero		1


	//   ....[19]....
        /*01a8*/ 	.word	0x00008460
        /*01ac*/ 	.word	0x0000005d
        /*01b0*/ 	.word	0x00000000
        /*01b4*/ 	.short	0x010a
        /*01b6*/ 	.byte	0x3f
	.zero		1


	//   ....[20]....
        /*01b8*/ 	.word	0x00008530
        /*01bc*/ 	.word	0x00000015
        /*01c0*/ 	.word	0x00000020
        /*01c4*/ 	.short	0x010a
        /*01c6*/ 	.byte	0x3f
	.zero		1


	//   ....[21]....
        /*01c8*/ 	.word	0x00008600
        /*01cc*/ 	.word	0x00000005
        /*01d0*/ 	.word	0x00000000
        /*01d4*/ 	.short	0x010a
        /*01d6*/ 	.byte	0x3f
	.zero		1


	//   ....[22]....
        /*01d8*/ 	.word	0x00008650
        /*01dc*/ 	.word	0x00000007
        /*01e0*/ 	.word	0x00000000
        /*01e4*/ 	.short	0x010a
        /*01e6*/ 	.byte	0x3f
	.zero		1


	//   ....[23]....
        /*01e8*/ 	.word	0x000086a0
        /*01ec*/ 	.word	0x00000006
        /*01f0*/ 	.word	0x00000000
        /*01f4*/ 	.short	0x010a
        /*01f6*/ 	.byte	0x3f
	.zero		1


	//----- nvinfo : EIATTR_NUM_MBARRIERS
	.align		4
.L_28:
        /*01f8*/ 	.byte	0x03, 0x38
        /*01fa*/ 	.short	0x000a


	//----- nvinfo : EIATTR_EXIT_INSTR_OFFSETS
	.align		4
        /*01fc*/ 	.byte	0x04, 0x1c
        /*01fe*/ 	.short	(.L_30 - .L_29)


	//   ....[0]....
.L_29:
        /*0200*/ 	.word	0x000009f0


	//   ....[1]....
        /*0204*/ 	.word	0x000011d0


	//   ....[2]....
        /*0208*/ 	.word	0x00006dd0


	//   ....[3]....
        /*020c*/ 	.word	0x00007330


	//   ....[4]....
        /*0210*/ 	.word	0x00008440


	//----- nvinfo : EIATTR_MAX_THREADS
	.align		4
.L_30:
        /*0214*/ 	.byte	0x04, 0x05
        /*0216*/ 	.short	(.L_32 - .L_31)
.L_31:
        /*0218*/ 	.word	0x00000180
        /*021c*/ 	.word	0x00000001
        /*0220*/ 	.word	0x00000001


	//----- nvinfo : EIATTR_CRS_STACK_SIZE
	.align		4
.L_32:
        /*0224*/ 	.byte	0x04, 0x1e
        /*0226*/ 	.short	(.L_34 - .L_33)
.L_33:
        /*0228*/ 	.word	0x00000000


	//----- nvinfo : EIATTR_CBANK_PARAM_SIZE
	.align		4
.L_34:
        /*022c*/ 	.byte	0x03, 0x19
        /*022e*/ 	.short	0x0570


	//----- nvinfo : EIATTR_PARAM_CBANK
	.align		4
        /*0230*/ 	.byte	0x04, 0x0a
        /*0232*/ 	.short	(.L_36 - .L_35)
	.align		4
.L_35:
        /*0234*/ 	.word	index@(.nv.constant0._ZN7cutlass13device_kernelINS_4gemm6kernel13GemmUniversalIN4cute5tupleIJiiiiEEENS1_10collective13CollectiveMmaINS1_40MainloopSm90TmaGmmaWarpSpecializedSparseILi4ENS5_IJNS4_1CILi2EEENSA_ILi1EEESC_EEENS1_35KernelTmaWarpSpecializedCooperativeEEENS5_IJNSA_ILi128EEESG_SG_EEENS_10bfloat16_tENS5_IJNS4_6LayoutINS5_IJiNS5_IJSB_iEEEiEEENS5_IJlNS5_IJSC_SB_EEElEEEEENSJ_INS5_IJNS5_IJNS5_IJNSA_ILi8EEESB_NSA_ILi4EEEEEEiEEENS5_IJNS5_IJNSA_ILi16EEESB_SQ_EEEiEEEiEEENS5_IJNS5_IJNS5_IJSG_ST_NSA_ILi2048EEEEEENSA_ILi8192EEEEEENS5_IJNS5_IJSC_NSA_ILi1024EEENSA_ILi32EEEEEElEEElEEEEEEEESI_NS5_IJlSC_lEEENS4_8TiledMMAINS4_8MMA_AtomIJNS4_4SM904GMMA6SPARSE29GMMA_64x128x32_F32BF16BF16_SSILNS1C_5MajorE0ELS1F_0ELNS1C_7ScaleInE1ELS1G_1ELNS1C_9SparseSelE0EEEEEENSJ_ISD_NS5_IJSC_NSA_ILi0EEES1K_EEEEENS5_IJNS4_10UnderscoreES1N_S1N_EEEEENS4_13SM90_TMA_LOADENS4_14ComposedLayoutINS4_7SwizzleILi3ELi4ELi3EEENS4_25smem_sparse_ptr_flag_bitsILi2ELi16EEENSJ_INS5_IJNS5_IJSC_SP_EEENS5_IJSB_NSA_ILi64EEEEEEEEENS5_IJNS5_IJS1K_SG_EEESM_EEEEEEEvNS4_8identityENS4_23SM90_TMA_LOAD_MULTICASTENS1R_IS1T_NS4_18smem_ptr_flag_bitsILi16EEENSJ_INS5_IJSP_S1X_EEENS5_IJS1X_SC_EEEEEEEvS24_EENS_8epilogue10collective6detail29Sm90TmaWarpSpecializedAdapterINS2E_15DefaultEpilogueIfNS5_IJSC_llEEES2I_NS2D_6thread17LinearCombinationIfLi1EffLNS2J_9ScaleType4KindE0ELNS_15FloatRoundStyleE2EfEENS1_15EpilogueDefaultEEEEEvvEEEEvNT_6ParamsE)
        /*0238*/ 	.short	0x0210
        /*023a*/ 	.short	0x0570


	//----- nvinfo : EIATTR_SW_WAR
	.align		4
.L_36:
        /*023c*/ 	.byte	0x04, 0x36
        /*023e*/ 	.short	(.L_38 - .L_37)
.L_37:
        /*0240*/ 	.word	0x00000008
.L_38:


//--------------------- .nv.callgraph             --------------------------
	.section	.nv.callgraph,"",@"SHT_CUDA_CALLGRAPH"
	.align	4
	.sectionentsize	8
	.align		4
        /*0000*/ 	.word	0x00000000
	.align		4
        /*0004*/ 	.word	0xffffffff
	.align		4
        /*0008*/ 	.word	0x00000000
	.align		4
        /*000c*/ 	.word	0xfffffffe
	.align		4
        /*0010*/ 	.word	0x00000000
	.align		4
        /*0014*/ 	.word	0xfffffffd
	.align		4
        /*0018*/ 	.word	0x00000000
	.align		4
        /*001c*/ 	.word	0xfffffffc


//--------------------- .nv.constant4             --------------------------
	.section	.nv.constant4,"a",@progbits
	.align	8
	.align		8
.nv.constant4:
        /*0000*/ 	.dword	_ZN39_INTERNAL_e00e4d59_4_k_cu_f018cbc0_30434cuda3std3__45__cpo5beginE
	.align		8
        /*0008*/ 	.dword	_ZN39_INTERNAL_e00e4d59_4_k_cu_f018cbc0_30434cuda3std3__45__cpo3endE
	.align		8
        /*0010*/ 	.dword	_ZN39_INTERNAL_e00e4d59_4_k_cu_f018cbc0_30434cuda3std3__45__cpo6cbeginE
	.align		8
        /*0018*/ 	.dword	_ZN39_INTERNAL_e00e4d59_4_k_cu_f018cbc0_30434cuda3std3__45__cpo4cendE
	.align		8
        /*0020*/ 	.dword	_ZN39_INTERNAL_e00e4d59_4_k_cu_f018cbc0_30434cuda3std3__441_GLOBAL__N__e00e4d59_4_k_cu_f018cbc0_30436ignoreE
	.align		8
        /*0028*/ 	.dword	_ZN39_INTERNAL_e00e4d59_4_k_cu_f018cbc0_30434cuda3std3__419piecewise_constructE
	.align		8
        /*0030*/ 	.dword	_ZN39_INTERNAL_e00e4d59_4_k_cu_f018cbc0_30434cuda3std3__48in_placeE
	.align		8
        /*0038*/ 	.dword	_ZN39_INTERNAL_e00e4d59_4_k_cu_f018cbc0_30434cuda3std6ranges3__45__cpo4swapE
	.align		8
        /*0040*/ 	.dword	_ZN39_INTERNAL_e00e4d59_4_k_cu_f018cbc0_30434cuda3std6ranges3__45__cpo9iter_moveE
	.align		8
        /*0048*/ 	.dword	_ZN39_INTERNAL_e00e4d59_4_k_cu_f018cbc0_30434cute7productE
	.align		8
        /*0050*/ 	.dword	_ZN39_INTERNAL_e00e4d59_4_k_cu_f018cbc0_30434cute1_E


//--------------------- .text._ZN7cutlass13device_kernelINS_4gemm6kernel13GemmUniversalIN4cute5tupleIJiiiiEEENS1_10collective13CollectiveMmaINS1_40MainloopSm90TmaGmmaWarpSpecializedSparseILi4ENS5_IJNS4_1CILi2EEENSA_ILi1EEESC_EEENS1_35KernelTmaWarpSpecializedCooperativeEEENS5_IJNSA_ILi128EEESG_SG_EEENS_10bfloat16_tENS5_IJNS4_6LayoutINS5_IJiNS5_IJSB_iEEEiEEENS5_IJlNS5_IJSC_SB_EEElEEEEENSJ_INS5_IJNS5_IJNS5_IJNSA_ILi8EEESB_NSA_ILi4EEEEEEiEEENS5_IJNS5_IJNSA_ILi16EEESB_SQ_EEEiEEEiEEENS5_IJNS5_IJNS5_IJSG_ST_NSA_ILi2048EEEEEENSA_ILi8192EEEEEENS5_IJNS5_IJSC_NSA_ILi1024EEENSA_ILi32EEEEEElEEElEEEEEEEESI_NS5_IJlSC_lEEENS4_8TiledMMAINS4_8MMA_AtomIJNS4_4SM904GMMA6SPARSE29GMMA_64x128x32_F32BF16BF16_SSILNS1C_5MajorE0ELS1F_0ELNS1C_7ScaleInE1ELS1G_1ELNS1C_9SparseSelE0EEEEEENSJ_ISD_NS5_IJSC_NSA_ILi0EEES1K_EEEEENS5_IJNS4_10UnderscoreES1N_S1N_EEEEENS4_13SM90_TMA_LOADENS4_14ComposedLayoutINS4_7SwizzleILi3ELi4ELi3EEENS4_25smem_sparse_ptr_flag_bitsILi2ELi16EEENSJ_INS5_IJNS5_IJSC_SP_EEENS5_IJSB_NSA_ILi64EEEEEEEEENS5_IJNS5_IJS1K_SG_EEESM_EEEEEEEvNS4_8identityENS4_23SM90_TMA_LOAD_MULTICASTENS1R_IS1T_NS4_18smem_ptr_flag_bitsILi16EEENSJ_INS5_IJSP_S1X_EEENS5_IJS1X_SC_EEEEEEEvS24_EENS_8epilogue10collective6detail29Sm90TmaWarpSpecializedAdapterINS2E_15DefaultEpilogueIfNS5_IJSC_llEEES2I_NS2D_6thread17LinearCombinationIfLi1EffLNS2J_9ScaleType4KindE0ELNS_15FloatRoundStyleE2EfEENS1_15EpilogueDefaultEEEEEvvEEEEvNT_6ParamsE --------------------------
	.section	.text._ZN7cutlass13device_kernelINS_4gemm6kernel13GemmUniversalIN4cute5tupleIJiiiiEEENS1_10collective13CollectiveMmaINS1_40MainloopSm90TmaGmmaWarpSpecializedSparseILi4ENS5_IJNS4_1CILi2EEENSA_ILi1EEESC_EEENS1_35KernelTmaWarpSpecializedCooperativeEEENS5_IJNSA_ILi128EEESG_SG_EEENS_10bfloat16_tENS5_IJNS4_6LayoutINS5_IJiNS5_IJSB_iEEEiEEENS5_IJlNS5_IJSC_SB_EEElEEEEENSJ_INS5_IJNS5_IJNS5_IJNSA_ILi8EEESB_NSA_ILi4EEEEEEiEEENS5_IJNS5_IJNSA_ILi16EEESB_SQ_EEEiEEEiEEENS5_IJNS5_IJNS5_IJSG_ST_NSA_ILi2048EEEEEENSA_ILi8192EEEEEENS5_IJNS5_IJSC_NSA_ILi1024EEENSA_ILi32EEEEEElEEElEEEEEEEESI_NS5_IJlSC_lEEENS4_8TiledMMAINS4_8MMA_AtomIJNS4_4SM904GMMA6SPARSE29GMMA_64x128x32_F32BF16BF16_SSILNS1C_5MajorE0ELS1F_0ELNS1C_7ScaleInE1ELS1G_1ELNS1C_9SparseSelE0EEEEEENSJ_ISD_NS5_IJSC_NSA_ILi0EEES1K_EEEEENS5_IJNS4_10UnderscoreES1N_S1N_EEEEENS4_13SM90_TMA_LOADENS4_14ComposedLayoutINS4_7SwizzleILi3ELi4ELi3EEENS4_25smem_sparse_ptr_flag_bitsILi2ELi16EEENSJ_INS5_IJNS5_IJSC_SP_EEENS5_IJSB_NSA_ILi64EEEEEEEEENS5_IJNS5_IJS1K_SG_EEESM_EEEEEEEvNS4_8identityENS4_23SM90_TMA_LOAD_MULTICASTENS1R_IS1T_NS4_18smem_ptr_flag_bitsILi16EEENSJ_INS5_IJSP_S1X_EEENS5_IJS1X_SC_EEEEEEEvS24_EENS_8epilogue10collective6detail29Sm90TmaWarpSpecializedAdapterINS2E_15DefaultEpilogueIfNS5_IJSC_llEEES2I_NS2D_6thread17LinearCombinationIfLi1EffLNS2J_9ScaleType4KindE0ELNS_15FloatRoundStyleE2EfEENS1_15EpilogueDefaultEEEEEvvEEEEvNT_6ParamsE,"ax",@progbits
	.align	128
.text._ZN7cutlass13device_kernelINS_4gemm6kernel13GemmUniversalIN4cute5tupleIJiiiiEEENS1_10collective13CollectiveMmaINS1_40MainloopSm90TmaGmmaWarpSpecializedSparseILi4ENS5_IJNS4_1CILi2EEENSA_ILi1EEESC_EEENS1_35KernelTmaWarpSpecializedCooperativeEEENS5_IJNSA_ILi128EEESG_SG_EEENS_10bfloat16_tENS5_IJNS4_6LayoutINS5_IJiNS5_IJSB_iEEEiEEENS5_IJlNS5_IJSC_SB_EEElEEEEENSJ_INS5_IJNS5_IJNS5_IJNSA_ILi8EEESB_NSA_ILi4EEEEEEiEEENS5_IJNS5_IJNSA_ILi16EEESB_SQ_EEEiEEEiEEENS5_IJNS5_IJNS5_IJSG_ST_NSA_ILi2048EEEEEENSA_ILi8192EEEEEENS5_IJNS5_IJSC_NSA_ILi1024EEENSA_ILi32EEEEEElEEElEEEEEEEESI_NS5_IJlSC_lEEENS4_8TiledMMAINS4_8MMA_AtomIJNS4_4SM904GMMA6SPARSE29GMMA_64x128x32_F32BF16BF16_SSILNS1C_5MajorE0ELS1F_0ELNS1C_7ScaleInE1ELS1G_1ELNS1C_9SparseSelE0EEEEEENSJ_ISD_NS5_IJSC_NSA_ILi0EEES1K_EEEEENS5_IJNS4_10UnderscoreES1N_S1N_EEEEENS4_13SM90_TMA_LOADENS4_14ComposedLayoutINS4_7SwizzleILi3ELi4ELi3EEENS4_25smem_sparse_ptr_flag_bitsILi2ELi16EEENSJ_INS5_IJNS5_IJSC_SP_EEENS5_IJSB_NSA_ILi64EEEEEEEEENS5_IJNS5_IJS1K_SG_EEESM_EEEEEEEvNS4_8identityENS4_23SM90_TMA_LOAD_MULTICASTENS1R_IS1T_NS4_18smem_ptr_flag_bitsILi16EEENSJ_INS5_IJSP_S1X_EEENS5_IJS1X_SC_EEEEEEEvS24_EENS_8epilogue10collective6detail29Sm90TmaWarpSpecializedAdapterINS2E_15DefaultEpilogueIfNS5_IJSC_llEEES2I_NS2D_6thread17LinearCombinationIfLi1EffLNS2J_9ScaleType4KindE0ELNS_15FloatRoundStyleE2EfEENS1_15EpilogueDefaultEEEEEvvEEEEvNT_6ParamsE:
        .type           _ZN7cutlass13device_kernelINS_4gemm6kernel13GemmUniversalIN4cute5tupleIJiiiiEEENS1_10collective13CollectiveMmaINS1_40MainloopSm90TmaGmmaWarpSpecializedSparseILi4ENS5_IJNS4_1CILi2EEENSA_ILi1EEESC_EEENS1_35KernelTmaWarpSpecializedCooperativeEEENS5_IJNSA_ILi128EEESG_SG_EEENS_10bfloat16_tENS5_IJNS4_6LayoutINS5_IJiNS5_IJSB_iEEEiEEENS5_IJlNS5_IJSC_SB_EEElEEEEENSJ_INS5_IJNS5_IJNS5_IJNSA_ILi8EEESB_NSA_ILi4EEEEEEiEEENS5_IJNS5_IJNSA_ILi16EEESB_SQ_EEEiEEEiEEENS5_IJNS5_IJNS5_IJSG_ST_NSA_ILi2048EEEEEENSA_ILi8192EEEEEENS5_IJNS5_IJSC_NSA_ILi1024EEENSA_ILi32EEEEEElEEElEEEEEEEESI_NS5_IJlSC_lEEENS4_8TiledMMAINS4_8MMA_AtomIJNS4_4SM904GMMA6SPARSE29GMMA_64x128x32_F32BF16BF16_SSILNS1C_5MajorE0ELS1F_0ELNS1C_7ScaleInE1ELS1G_1ELNS1C_9SparseSelE0EEEEEENSJ_ISD_NS5_IJSC_NSA_ILi0EEES1K_EEEEENS5_IJNS4_10UnderscoreES1N_S1N_EEEEENS4_13SM90_TMA_LOADENS4_14ComposedLayoutINS4_7SwizzleILi3ELi4ELi3EEENS4_25smem_sparse_ptr_flag_bitsILi2ELi16EEENSJ_INS5_IJNS5_IJSC_SP_EEENS5_IJSB_NSA_ILi64EEEEEEEEENS5_IJNS5_IJS1K_SG_EEESM_EEEEEEEvNS4_8identityENS4_23SM90_TMA_LOAD_MULTICASTENS1R_IS1T_NS4_18smem_ptr_flag_bitsILi16EEENSJ_INS5_IJSP_S1X_EEENS5_IJS1X_SC_EEEEEEEvS24_EENS_8epilogue10collective6detail29Sm90TmaWarpSpecializedAdapterINS2E_15DefaultEpilogueIfNS5_IJSC_llEEES2I_NS2D_6thread17LinearCombinationIfLi1EffLNS2J_9ScaleType4KindE0ELNS_15FloatRoundStyleE2EfEENS1_15EpilogueDefaultEEEEEvvEEEEvNT_6ParamsE,@function
        .size           _ZN7cutlass13device_kernelINS_4gemm6kernel13GemmUniversalIN4cute5tupleIJiiiiEEENS1_10collective13CollectiveMmaINS1_40MainloopSm90TmaGmmaWarpSpecializedSparseILi4ENS5_IJNS4_1CILi2EEENSA_ILi1EEESC_EEENS1_35KernelTmaWarpSpecializedCooperativeEEENS5_IJNSA_ILi128EEESG_SG_EEENS_10bfloat16_tENS5_IJNS4_6LayoutINS5_IJiNS5_IJSB_iEEEiEEENS5_IJlNS5_IJSC_SB_EEElEEEEENSJ_INS5_IJNS5_IJNS5_IJNSA_ILi8EEESB_NSA_ILi4EEEEEEiEEENS5_IJNS5_IJNSA_ILi16EEESB_SQ_EEEiEEEiEEENS5_IJNS5_IJNS5_IJSG_ST_NSA_ILi2048EEEEEENSA_ILi8192EEEEEENS5_IJNS5_IJSC_NSA_ILi1024EEENSA_ILi32EEEEEElEEElEEEEEEEESI_NS5_IJlSC_lEEENS4_8TiledMMAINS4_8MMA_AtomIJNS4_4SM904GMMA6SPARSE29GMMA_64x128x32_F32BF16BF16_SSILNS1C_5MajorE0ELS1F_0ELNS1C_7ScaleInE1ELS1G_1ELNS1C_9SparseSelE0EEEEEENSJ_ISD_NS5_IJSC_NSA_ILi0EEES1K_EEEEENS5_IJNS4_10UnderscoreES1N_S1N_EEEEENS4_13SM90_TMA_LOADENS4_14ComposedLayoutINS4_7SwizzleILi3ELi4ELi3EEENS4_25smem_sparse_ptr_flag_bitsILi2ELi16EEENSJ_INS5_IJNS5_IJSC_SP_EEENS5_IJSB_NSA_ILi64EEEEEEEEENS5_IJNS5_IJS1K_SG_EEESM_EEEEEEEvNS4_8identityENS4_23SM90_TMA_LOAD_MULTICASTENS1R_IS1T_NS4_18smem_ptr_flag_bitsILi16EEENSJ_INS5_IJSP_S1X_EEENS5_IJS1X_SC_EEEEEEEvS24_EENS_8epilogue10collective6detail29Sm90TmaWarpSpecializedAdapterINS2E_15DefaultEpilogueIfNS5_IJSC_llEEES2I_NS2D_6thread17LinearCombinationIfLi1EffLNS2J_9ScaleType4KindE0ELNS_15FloatRoundStyleE2EfEENS1_15EpilogueDefaultEEEEEvvEEEEvNT_6ParamsE,(.L_x_192 - _ZN7cutlass13device_kernelINS_4gemm6kernel13GemmUniversalIN4cute5tupleIJiiiiEEENS1_10collective13CollectiveMmaINS1_40MainloopSm90TmaGmmaWarpSpecializedSparseILi4ENS5_IJNS4_1CILi2EEENSA_ILi1EEESC_EEENS1_35KernelTmaWarpSpecializedCooperativeEEENS5_IJNSA_ILi128EEESG_SG_EEENS_10bfloat16_tENS5_IJNS4_6LayoutINS5_IJiNS5_IJSB_iEEEiEEENS5_IJlNS5_IJSC_SB_EEElEEEEENSJ_INS5_IJNS5_IJNS5_IJNSA_ILi8EEESB_NSA_ILi4EEEEEEiEEENS5_IJNS5_IJNSA_ILi16EEESB_SQ_EEEiEEEiEEENS5_IJNS5_IJNS5_IJSG_ST_NSA_ILi2048EEEEEENSA_ILi8192EEEEEENS5_IJNS5_IJSC_NSA_ILi1024EEENSA_ILi32EEEEEElEEElEEEEEEEESI_NS5_IJlSC_lEEENS4_8TiledMMAINS4_8MMA_AtomIJNS4_4SM904GMMA6SPARSE29GMMA_64x128x32_F32BF16BF16_SSILNS1C_5MajorE0ELS1F_0ELNS1C_7ScaleInE1ELS1G_1ELNS1C_9SparseSelE0EEEEEENSJ_ISD_NS5_IJSC_NSA_ILi0EEES1K_EEEEENS5_IJNS4_10UnderscoreES1N_S1N_EEEEENS4_13SM90_TMA_LOADENS4_14ComposedLayoutINS4_7SwizzleILi3ELi4ELi3EEENS4_25smem_sparse_ptr_flag_bitsILi2ELi16EEENSJ_INS5_IJNS5_IJSC_SP_EEENS5_IJSB_NSA_ILi64EEEEEEEEENS5_IJNS5_IJS1K_SG_EEESM_EEEEEEEvNS4_8identityENS4_23SM90_TMA_LOAD_MULTICASTENS1R_IS1T_NS4_18smem_ptr_flag_bitsILi16EEENSJ_INS5_IJSP_S1X_EEENS5_IJS1X_SC_EEEEEEEvS24_EENS_8epilogue10collective6detail29Sm90TmaWarpSpecializedAdapterINS2E_15DefaultEpilogueIfNS5_IJSC_llEEES2I_NS2D_6thread17LinearCombinationIfLi1EffLNS2J_9ScaleType4KindE0ELNS_15FloatRoundStyleE2EfEENS1_15EpilogueDefaultEEEEEvvEEEEvNT_6ParamsE)
        .other          _ZN7cutlass13device_kernelINS_4gemm6kernel13GemmUniversalIN4cute5tupleIJiiiiEEENS1_10collective13CollectiveMmaINS1_40MainloopSm90TmaGmmaWarpSpecializedSparseILi4ENS5_IJNS4_1CILi2EEENSA_ILi1EEESC_EEENS1_35KernelTmaWarpSpecializedCooperativeEEENS5_IJNSA_ILi128EEESG_SG_EEENS_10bfloat16_tENS5_IJNS4_6LayoutINS5_IJiNS5_IJSB_iEEEiEEENS5_IJlNS5_IJSC_SB_EEElEEEEENSJ_INS5_IJNS5_IJNS5_IJNSA_ILi8EEESB_NSA_ILi4EEEEEEiEEENS5_IJNS5_IJNSA_ILi16EEESB_SQ_EEEiEEEiEEENS5_IJNS5_IJNS5_IJSG_ST_NSA_ILi2048EEEEEENSA_ILi8192EEEEEENS5_IJNS5_IJSC_NSA_ILi1024EEENSA_ILi32EEEEEElEEElEEEEEEEESI_NS5_IJlSC_lEEENS4_8TiledMMAINS4_8MMA_AtomIJNS4_4SM904GMMA6SPARSE29GMMA_64x128x32_F32BF16BF16_SSILNS1C_5MajorE0ELS1F_0ELNS1C_7ScaleInE1ELS1G_1ELNS1C_9SparseSelE0EEEEEENSJ_ISD_NS5_IJSC_NSA_ILi0EEES1K_EEEEENS5_IJNS4_10UnderscoreES1N_S1N_EEEEENS4_13SM90_TMA_LOADENS4_14ComposedLayoutINS4_7SwizzleILi3ELi4ELi3EEENS4_25smem_sparse_ptr_flag_bitsILi2ELi16EEENSJ_INS5_IJNS5_IJSC_SP_EEENS5_IJSB_NSA_ILi64EEEEEEEEENS5_IJNS5_IJS1K_SG_EEESM_EEEEEEEvNS4_8identityENS4_23SM90_TMA_LOAD_MULTICASTENS1R_IS1T_NS4_18smem_ptr_flag_bitsILi16EEENSJ_INS5_IJSP_S1X_EEENS5_IJS1X_SC_EEEEEEEvS24_EENS_8epilogue10collective6detail29Sm90TmaWarpSpecializedAdapterINS2E_15DefaultEpilogueIfNS5_IJSC_llEEES2I_NS2D_6thread17LinearCombinationIfLi1EffLNS2J_9ScaleType4KindE0ELNS_15FloatRoundStyleE2EfEENS1_15EpilogueDefaultEEEEEvvEEEEvNT_6ParamsE,@"STO_CUDA_ENTRY STV_DEFAULT"
_ZN7cutlass13device_kernelINS_4gemm6kernel13GemmUniversalIN4cute5tupleIJiiiiEEENS1_10collective13CollectiveMmaINS1_40MainloopSm90TmaGmmaWarpSpecializedSparseILi4ENS5_IJNS4_1CILi2EEENSA_ILi1EEESC_EEENS1_35KernelTmaWarpSpecializedCooperativeEEENS5_IJNSA_ILi128EEESG_SG_EEENS_10bfloat16_tENS5_IJNS4_6LayoutINS5_IJiNS5_IJSB_iEEEiEEENS5_IJlNS5_IJSC_SB_EEElEEEEENSJ_INS5_IJNS5_IJNS5_IJNSA_ILi8EEESB_NSA_ILi4EEEEEEiEEENS5_IJNS5_IJNSA_ILi16EEESB_SQ_EEEiEEEiEEENS5_IJNS5_IJNS5_IJSG_ST_NSA_ILi2048EEEEEENSA_ILi8192EEEEEENS5_IJNS5_IJSC_NSA_ILi1024EEENSA_ILi32EEEEEElEEElEEEEEEEESI_NS5_IJlSC_lEEENS4_8TiledMMAINS4_8MMA_AtomIJNS4_4SM904GMMA6SPARSE29GMMA_64x128x32_F32BF16BF16_SSILNS1C_5MajorE0ELS1F_0ELNS1C_7ScaleInE1ELS1G_1ELNS1C_9SparseSelE0EEEEEENSJ_ISD_NS5_IJSC_NSA_ILi0EEES1K_EEEEENS5_IJNS4_10UnderscoreES1N_S1N_EEEEENS4_13SM90_TMA_LOADENS4_14ComposedLayoutINS4_7SwizzleILi3ELi4ELi3EEENS4_25smem_sparse_ptr_flag_bitsILi2ELi16EEENSJ_INS5_IJNS5_IJSC_SP_EEENS5_IJSB_NSA_ILi64EEEEEEEEENS5_IJNS5_IJS1K_SG_EEESM_EEEEEEEvNS4_8identityENS4_23SM90_TMA_LOAD_MULTICASTENS1R_IS1T_NS4_18smem_ptr_flag_bitsILi16EEENSJ_INS5_IJSP_S1X_EEENS5_IJS1X_SC_EEEEEEEvS24_EENS_8epilogue10collective6detail29Sm90TmaWarpSpecializedAdapterINS2E_15DefaultEpilogueIfNS5_IJSC_llEEES2I_NS2D_6thread17LinearCombinationIfLi1EffLNS2J_9ScaleType4KindE0ELNS_15FloatRoundStyleE2EfEENS1_15EpilogueDefaultEEEEEvvEEEEvNT_6ParamsE:
[----:B------:R-:W-:Y:S01]  /*0000*/  LDC R1, c[0x0][0x28] ;  /* 0x00000a00ff017b82 */ /* 0x000fe20000000800 */
[----:B------:R-:W0:Y:S01]  /*0010*/  S2R R21, SR_TID.X ;  /* 0x0000000000157919 */ /* 0x000e220000002100 */
[----:B------:R-:W-:Y:S01]  /*0020*/  ELECT P0, URZ, PT ;  /* 0x00000000003f782f */ /* 0x000fe20003800000 */
[----:B------:R-:W-:Y:S01]  /*0030*/  BSSY B0, `(.L_x_0) ;  /* 0x0000012000007945 */ /* 0x000fe20003800000 */
[--C-:B0-----:R-:W-:Y:S02]  /*0040*/  SHF.R.U32.HI R0, RZ, 0x5, R21.reuse ;  /* 0x00000005ff007819 */ /* 0x101fe40000011615 */
[----:B------:R-:W-:-:S03]  /*0050*/  SHF.R.U32.HI R12, RZ, 0x7, R21 ;  /* 0x00000007ff0c7819 */ /* 0x000fc60000011615 */
[----:B------:R-:W0:Y:S04]  /*0060*/  SHFL.IDX PT, R7, R0, RZ, 0x1f ;  /* 0x00001fff00077589 */ /* 0x000e2800000e0000 */
[----:B------:R1:W2:Y:S01]  /*0070*/  SHFL.IDX PT, R2, R12, RZ, 0x1f ;  /* 0x00001fff0c027589 */ /* 0x0002a200000e0000 */
[----:B0-----:R-:W-:-:S13]  /*0080*/  ISETP.NE.OR P0, PT, R7, RZ, !P0 ;  /* 0x000000ff0700720c */ /* 0x001fda0004705670 */
[----:B-12---:R-:W-:Y:S05]  /*0090*/  @P0 BRA `(.L_x_1) ;  /* 0x00000000002c0947 */ /* 0x006fea0003800000 */
[----:B------:R-:W-:Y:S02]  /*00a0*/  ULDC.64 UR4, c[0x0][0x198] ;  /* 0x0000660000047ab9 */ /* 0x000fe40000000a00 */
[----:B------:R-:W-:Y:S02]  /*00b0*/  UIADD3 UR6, UP0, UR4, 0xf0, URZ ;  /* 0x000000f004067890 */ /* 0x000fe4000ff1e03f */
[----:B------:R-:W-:Y:S02]  /*00c0*/  UIADD3 UR8, UP1, UR4, 0x1f0, URZ ;  /* 0x000001f004087890 */ /* 0x000fe4000ff3e03f */
[----:B------:R-:W-:Y:S02]  /*00d0*/  UIADD3 UR4, UP2, UR4, 0x2f0, URZ ;  /* 0x000002f004047890 */ /* 0x000fe4000ff5e03f */
[----:B------:R-:W-:Y:S02]  /*00e0*/  UIADD3.X UR7, URZ, UR5, URZ, UP0, !UPT ;  /* 0x000000053f077290 */ /* 0x000fe400087fe43f */
[----:B------:R-:W-:-:S02]  /*00f0*/  UIADD3.X UR9, URZ, UR5, URZ, UP1, !UPT ;  /* 0x000000053f097290 */ /* 0x000fc40008ffe43f */
[----:B------:R-:W-:-:S05]  /*0100*/  UIADD3.X UR5, URZ, UR5, URZ, UP2, !UPT ;  /* 0x000000053f057290 */ /* 0x000fca00097fe43f */
[----:B------:R0:W-:Y:S02]  /*0110*/  UTMACCTL.PF [UR6] ;  /* 0x00000000060079b9 */ /* 0x0001e40008040000 */
[----:B------:R0:W-:Y:S02]  /*0120*/  UTMACCTL.PF [UR8] ;  /* 0x00000000080079b9 */ /* 0x0001e40008040000 */
[----:B------:R0:W-:Y:S02]  /*0130*/  UTMACCTL.PF [UR4] ;  /* 0x00000000040079b9 */ /* 0x0001e40008040000 */
[----:B0-----:R-:W-:Y:S01]  /*0140*/  NOP ;  /* 0x0000000000007918 */ /* 0x001fe20000000000 */
.L_x_1:
[----:B------:R-:W-:Y:S05]  /*0150*/  BSYNC B0 ;  /* 0x0000000000007941 */ /* 0x000fea0003800000 */
.L_x_0:
[----:B------:R-:W0:Y:S02]  /*0160*/  SHFL.IDX PT, R3, R0, RZ, 0x1f ;  /* 0x00001fff00037589 */ /* 0x000e2400000e0000 */
[----:B0-----:R-:W-:-:S13]  /*0170*/  ISETP.NE.AND P0, PT, R3, RZ, PT ;  /* 0x000000ff0300720c */ /* 0x001fda0003f05270 */
[----:B------:R-:W-:Y:S05]  /*0180*/  @P0 BRA `(.L_x_2) ;  /* 0x0000000000580947 */ /* 0x000fea0003800000 */
[----:B------:R-:W0:Y:S01]  /*0190*/  S2UR UR8, SR_CgaCtaId ;  /* 0x00000000000879c3 */ /* 0x000e220000008800 */
[----:B------:R-:W-:Y:S01]  /*01a0*/  UMOV UR4, 0x400 ;  /* 0x0000040000047882 */ /* 0x000fe20000000000 */
[----:B------:R-:W-:Y:S01]  /*01b0*/  UMOV UR5, 0x1 ;  /* 0x0000000100057882 */ /* 0x000fe20000000000 */
[----:B------:R-:W-:Y:S01]  /*01c0*/  UMOV UR6, 0x4 ;  /* 0x0000000400067882 */ /* 0x000fe20000000000 */
[----:B------:R-:W-:Y:S01]  /*01d0*/  ELECT P0, URZ, PT ;  /* 0x00000000003f782f */ /* 0x000fe20003800000 */
[----:B------:R-:W-:-:S04]  /*01e0*/  UIADD3 UR6, -UR6, 0x100000, URZ ;  /* 0x0010000006067890 */ /* 0x000fc8000fffe13f */
[----:B------:R-:W-:Y:S02]  /*01f0*/  USHF.L.U32 UR7, UR6, 0xb, URZ ;  /* 0x0000000b06077899 */ /* 0x000fe4000800063f */
[----:B------:R-:W-:Y:S02]  /*0200*/  USHF.L.U32 UR6, UR6, 0x1, URZ ;  /* 0x0000000106067899 */ /* 0x000fe4000800063f */
[----:B0-----:R-:W-:Y:S02]  /*0210*/  ULEA UR8, UR8, UR4, 0x18 ;  /* 0x0000000408087291 */ /* 0x001fe4000f8ec03f */
[----:B------:R-:W-:-:S04]  /*0220*/  UIADD3 UR4, -UR5, 0x100000, URZ ;  /* 0x0010000005047890 */ /* 0x000fc8000fffe13f */
[----:B------:R-:W-:Y:S02]  /*0230*/  USHF.L.U32 UR5, UR4, 0xb, URZ ;  /* 0x0000000b04057899 */ /* 0x000fe4000800063f */
[----:B------:R-:W-:Y:S01]  /*0240*/  USHF.L.U32 UR4, UR4, 0x1, URZ ;  /* 0x0000000104047899 */ /* 0x000fe2000800063f */
[----:B------:R-:W0:Y:S11]  /*0250*/  FENCE.VIEW.ASYNC.S ;  /* 0x00000000000073c6 */ /* 0x000e360000000000 */
[----:B0-----:R0:W1:Y:S01]  /*0260*/  SYNCS.EXCH.64 URZ, [UR8], UR4 ;  /* 0x00000004083f75b2 */ /* 0x0010620008000100 */
[----:B------:R0:W2:Y:S01]  /*0270*/  SYNCS.EXCH.64 URZ, [UR8+0x20], UR6 ;  /* 0x00002006083f75b2 */ /* 0x0000a20008000100 */
[----:B------:R0:W3:Y:S01]  /*0280*/  SYNCS.EXCH.64 URZ, [UR8+0x8], UR4 ;  /* 0x00000804083f75b2 */ /* 0x0000e20008000100 */
[----:B------:R0:W4:Y:S01]  /*0290*/  SYNCS.EXCH.64 URZ, [UR8+0x28], UR6 ;  /* 0x00002806083f75b2 */ /* 0x0001220008000100 */
[----:B------:R0:W0:Y:S01]  /*02a0*/  SYNCS.EXCH.64 URZ, [UR8+0x10], UR4 ;  /* 0x00001004083f75b2 */ /* 0x0000220008000100 */
[----:B------:R0:W0:Y:S01]  /*02b0*/  SYNCS.EXCH.64 URZ, [UR8+0x30], UR6 ;  /* 0x00003006083f75b2 */ /* 0x0000220008000100 */
[----:B------:R0:W0:Y:S01]  /*02c0*/  SYNCS.EXCH.64 URZ, [UR8+0x18], UR4 ;  /* 0x00001804083f75b2 */ /* 0x0000220008000100 */
[----:B------:R0:W0:Y:S01]  /*02d0*/  SYNCS.EXCH.64 URZ, [UR8+0x38], UR6 ;  /* 0x00003806083f75b2 */ /* 0x0000220008000100 */
[----:B------:R-:W-:Y:S01]  /*02e0*/  NOP ;  /* 0x0000000000007918 */ /* 0x000fe20000000000 */
.L_x_2:
[----:B0-----:R-:W0:Y:S01]  /*02f0*/  S2UR UR8, SR_CTAID.X ;  /* 0x00000000000879c3 */ /* 0x001e220000002500 */
[----:B------:R-:W-:Y:S01]  /*0300*/  SHF.R.S32.HI R4, RZ, 0x1f, R21 ;  /* 0x0000001fff047819 */ /* 0x000fe20000011415 */
[----:B------:R-:W5:Y:S01]  /*0310*/  SHFL.IDX PT, R0, R0, RZ, 0x1f ;  /* 0x00001fff00007589 */ /* 0x000f6200000e0000 */
[----:B------:R-:W-:Y:S01]  /*0320*/  ELECT P0, URZ, PT ;  /* 0x00000000003f782f */ /* 0x000fe20003800000 */
[----:B------:R-:W-:Y:S01]  /*0330*/  VIADD R18, R2, 0xffffffff ;  /* 0xffffffff02127836 */ /* 0x000fe20000000000 */
[----:B------:R-:W-:Y:S01]  /*0340*/  LEA.HI R4, R4, R21, RZ, 0x7 ;  /* 0x0000001504047211 */ /* 0x000fe200078f38ff */
[----:B------:R-:W1:Y:S01]  /*0350*/  S2R R10, SR_CTAID.Y ;  /* 0x00000000000a7919 */ /* 0x000e620000002600 */
[----:B------:R-:W-:Y:S01]  /*0360*/  ULDC UR4, c[0x0][0x150] ;  /* 0x0000540000047ab9 */ /* 0x000fe20000000800 */
[----:B------:R-:W2:Y:S01]  /*0370*/  LDC R9, c[0x0][0x144] ;  /* 0x00005100ff097b82 */ /* 0x000ea20000000800 */
[----:B------:R-:W-:Y:S01]  /*0380*/  LOP3.LUT R4, R4, 0xffffff80, RZ, 0xc0, !PT ;  /* 0xffffff8004047812 */ /* 0x000fe200078ec0ff */
[----:B------:R-:W-:Y:S01]  /*0390*/  NOP ;  /* 0x0000000000007918 */ /* 0x000fe20000000000 */
[----:B------:R-:W-:Y:S01]  /*03a0*/  NOP ;  /* 0x0000000000007918 */ /* 0x000fe20000000000 */
[----:B------:R-:W-:-:S02]  /*03b0*/  ISETP.GE.U32.AND P5, PT, R18, 0x2, PT ;  /* 0x000000021200780c */ /* 0x000fc40003fa6070 */
[----:B------:R-:W-:Y:S01]  /*03c0*/  IMAD.IADD R4, R21, 0x1, -R4 ;  /* 0x0000000115047824 */ /* 0x000fe200078e0a04 */
[----:B------:R-:W-:Y:S01]  /*03d0*/  ISETP.NE.AND P2, PT, R2, RZ, PT ;  /* 0x000000ff0200720c */ /* 0x000fe20003f45270 */
[----:B------:R-:W3:Y:S03]  /*03e0*/  LDC R14, c[0x0][0x140] ;  /* 0x00005000ff0e7b82 */ /* 0x000ee60000000800 */
[----:B------:R-:W-:Y:S02]  /*03f0*/  SHF.R.S32.HI R5, RZ, 0x1f, R4 ;  /* 0x0000001fff057819 */ /* 0x000fe40000011404 */
[----:B------:R-:W-:Y:S02]  /*0400*/  LOP3.LUT P6, RZ, R4, 0x7, RZ, 0xc0, !PT ;  /* 0x0000000704ff7812 */ /* 0x000fe400078cc0ff */
[----:B------:R-:W-:Y:S01]  /*0410*/  LEA.HI R5, R5, R4, RZ, 0x3 ;  /* 0x0000000405057211 */ /* 0x000fe200078f18ff */
[----:B------:R-:W4:Y:S01]  /*0420*/  LDC R13, c[0x0][0x148] ;  /* 0x00005200ff0d7b82 */ /* 0x000f220000000800 */
[----:B0-----:R-:W-:-:S02]  /*0430*/  I2FP.F32.U32 R6, UR8 ;  /* 0x0000000800067c45 */ /* 0x001fc40008201000 */
[----:B-----5:R-:W-:Y:S02]  /*0440*/  ISETP.NE.OR P0, PT, R0, RZ, !P0 ;  /* 0x000000ff0000720c */ /* 0x020fe40004705670 */
[--C-:B------:R-:W-:Y:S01]  /*0450*/  SHF.R.S32.HI R0, RZ, 0x3, R5.reuse ;  /* 0x00000003ff007819 */ /* 0x100fe20000011405 */
[----:B------:R-:W-:Y:S01]  /*0460*/  FMUL R8, R6, UR4 ;  /* 0x0000000406087c20 */ /* 0x000fe20008400000 */
[----:B------:R-:W-:Y:S01]  /*0470*/  SHF.R.S32.HI R5, RZ, 0x1f, R5 ;  /* 0x0000001fff057819 */ /* 0x000fe20000011405 */
[----:B------:R-:W-:Y:S01]  /*0480*/  ULDC UR4, c[0x0][0x154] ;  /* 0x0000550000047ab9 */ /* 0x000fe20000000800 */
[----:B------:R-:W-:Y:S02]  /*0490*/  SHF.R.S32.HI R6, RZ, 0x1f, R3 ;  /* 0x0000001fff067819 */ /* 0x000fe40000011403 */
[----:B------:R-:W-:Y:S01]  /*04a0*/  LEA.HI R5, R5, R0, RZ, 0x2 ;  /* 0x0000000005057211 */ /* 0x000fe200078f10ff */
[----:B------:R-:W0:Y:S01]  /*04b0*/  F2I.U32.TRUNC.NTZ R8, R8 ;  /* 0x0000000800087305 */ /* 0x000e22000020f000 */
[----:B------:R-:W-:-:S02]  /*04c0*/  LEA.HI R6, R6, R3, RZ, 0x2 ;  /* 0x0000000306067211 */ /* 0x000fc400078f10ff */
[----:B------:R-:W-:Y:S01]  /*04d0*/  LOP3.LUT R5, R5, 0xfffffffc, RZ, 0xc0, !PT ;  /* 0xfffffffc05057812 */ /* 0x000fe200078ec0ff */
[----:B------:R-:W-:Y:S01]  /*04e0*/  VOTEU.ALL UP0, P0 ;  /* 0x00000000003f7886 */ /* 0x000fe20000000000 */
[----:B------:R-:W-:Y:S01]  /*04f0*/  LOP3.LUT R6, R6, 0x3ffffffc, RZ, 0xc0, !PT ;  /* 0x3ffffffc06067812 */ /* 0x000fe200078ec0ff */
[----:B------:R-:W-:Y:S01]  /*0500*/  VOTEU.ALL UP1, P0 ;  /* 0x00000000003f7886 */ /* 0x000fe20000020000 */
[----:B---3--:R-:W-:Y:S01]  /*0510*/  ISETP.EQ.U32.AND P1, PT, R14, 0x1, PT ;  /* 0x000000010e00780c */ /* 0x008fe20003f22070 */
[----:B------:R-:W-:Y:S01]  /*0520*/  IMAD.IADD R5, R0, 0x1, -R5 ;  /* 0x0000000100057824 */ /* 0x000fe200078e0a05 */
[----:B------:R-:W3:Y:S01]  /*0530*/  @!UP0 S2UR UR7, SR_CgaCtaId ;  /* 0x00000000000789c3 */ /* 0x000ee20000008800 */
[----:B------:R-:W-:Y:S01]  /*0540*/  IMAD.IADD R6, R3, 0x1, -R6 ;  /* 0x0000000103067824 */ /* 0x000fe200078e0a06 */
[----:B------:R-:W-:Y:S01]  /*0550*/  SHF.R.S32.HI R0, RZ, 0x1f, R7 ;  /* 0x0000001fff007819 */ /* 0x000fe20000011407 */
[----:B------:R-:W-:Y:S02]  /*0560*/  @!UP0 UMOV UR6, 0x400 ;  /* 0x0000040000068882 */ /* 0x000fe40000000000 */
[----:B------:R-:W-:Y:S01]  /*0570*/  IMAD R6, R6, 0x4, R5 ;  /* 0x0000000406067824 */ /* 0x000fe200078e0205 */
[----:B-1----:R-:W-:Y:S01]  /*0580*/  I2FP.F32.U32 R5, R10 ;  /* 0x0000000a00057245 */ /* 0x002fe20000201000 */
[----:B0-----:R-:W-:Y:S01]  /*0590*/  IMAD.MOV R8, RZ, RZ, -R8 ;  /* 0x000000ffff087224 */ /* 0x001fe200078e0a08 */
[----:B------:R-:W-:-:S02]  /*05a0*/  LEA.HI R0, R0, R7, RZ, 0x2 ;  /* 0x0000000700007211 */ /* 0x000fc400078f10ff */
[----:B------:R-:W-:Y:S01]  /*05b0*/  LEA.HI R3, R6, R6, RZ, 0x1 ;  /* 0x0000000606037211 */ /* 0x000fe200078f08ff */
[----:B------:R-:W-:Y:S01]  /*05c0*/  FMUL R5, R5, UR4 ;  /* 0x0000000405057c20 */ /* 0x000fe20008400000 */
[----:B--2---:R-:W-:Y:S01]  /*05d0*/  IMAD R9, R9, R8, UR8 ;  /* 0x0000000809097e24 */ /* 0x004fe2000f8e0208 */
[----:B------:R-:W-:Y:S01]  /*05e0*/  LOP3.LUT R0, R0, 0xfffffffc, RZ, 0xc0, !PT ;  /* 0xfffffffc00007812 */ /* 0x000fe200078ec0ff */
[----:B------:R-:W-:Y:S01]  /*05f0*/  UMOV UR4, 0x20 ;  /* 0x0000002000047882 */ /* 0x000fe20000000000 */
[----:B------:R-:W-:Y:S01]  /*0600*/  LOP3.LUT R3, R3, 0xfffffffe, RZ, 0xc0, !PT ;  /* 0xfffffffe03037812 */ /* 0x000fe200078ec0ff */
[----:B------:R-:W-:-:S04]  /*0610*/  @!UP0 UIADD3 UR4, -UR4, 0x100000, URZ ;  /* 0x0010000004048890 */ /* 0x000fc8000fffe13f */
[----:B------:R-:W-:Y:S02]  /*0620*/  @!UP0 USHF.L.U32 UR5, UR4, 0xb, URZ ;  /* 0x0000000b04058899 */ /* 0x000fe4000800063f */
[----:B------:R-:W-:Y:S01]  /*0630*/  @!UP0 USHF.L.U32 UR4, UR4, 0x1, URZ ;  /* 0x0000000104048899 */ /* 0x000fe2000800063f */
[----:B------:R-:W0:Y:S01]  /*0640*/  F2I.U32.TRUNC.NTZ R5, R5 ;  /* 0x0000000500057305 */ /* 0x000e22000020f000 */
[----:B------:R-:W-:Y:S02]  /*0650*/  IMAD.IADD R7, R7, 0x1, -R0 ;  /* 0x0000000107077824 */ /* 0x000fe400078e0a00 */
[C---:B------:R-:W-:Y:S02]  /*0660*/  IMAD.IADD R8, R6.reuse, 0x1, -R3 ;  /* 0x0000000106087824 */ /* 0x040fe400078e0a03 */
[----:B------:R-:W-:Y:S01]  /*0670*/  IMAD.SHL.U32 R3, R6, 0x4, RZ ;  /* 0x0000000406037824 */ /* 0x000fe200078e00ff */
[----:B------:R-:W-:Y:S01]  /*0680*/  ISETP.NE.AND P4, PT, R7, 0x3, PT ;  /* 0x000000030700780c */ /* 0x000fe20003f85270 */
[----:B---3--:R-:W-:Y:S01]  /*0690*/  @!UP0 ULEA UR6, UR7, UR6, 0x18 ;  /* 0x0000000607068291 */ /* 0x008fe2000f8ec03f */
[----:B------:R-:W-:Y:S01]  /*06a0*/  ISETP.NE.AND P3, PT, R8, R9, PT ;  /* 0x000000090800720c */ /* 0x000fe20003f65270 */
[----:B------:R-:W-:Y:S01]  /*06b0*/  VOTEU.ALL UP0, P0 ;  /* 0x00000000003f7886 */ /* 0x000fe20000000000 */
[----:B------:R-:W-:-:S02]  /*06c0*/  LOP3.LUT R6, R6, 0xc, R3, 0x78, !PT ;  /* 0x0000000c06067812 */ /* 0x000fc400078e7803 */
[----:B------:R-:W-:Y:S02]  /*06d0*/  ISETP.EQ.OR P0, PT, R7, RZ, !P4 ;  /* 0x000000ff0700720c */ /* 0x000fe40006702670 */
[----:B------:R-:W-:Y:S01]  /*06e0*/  LOP3.LUT R8, R21, 0x7f, RZ, 0xc0, !PT ;  /* 0x0000007f15087812 */ /* 0x000fe200078ec0ff */
[----:B0-----:R-:W-:Y:S01]  /*06f0*/  IMAD.MOV R20, RZ, RZ, -R5 ;  /* 0x000000ffff147224 */ /* 0x001fe200078e0a05 */
[----:B------:R-:W-:Y:S01]  /*0700*/  ISETP.EQ.AND P0, PT, R2, RZ, P0 ;  /* 0x000000ff0200720c */ /* 0x000fe20000702270 */
[----:B------:R-:W-:Y:S02]  /*0710*/  IMAD.MOV.U32 R5, RZ, RZ, 0x1 ;  /* 0x00000001ff057424 */ /* 0x000fe400078e00ff */
[----:B----4-:R-:W-:Y:S01]  /*0720*/  IMAD R3, R13, R20, R10 ;  /* 0x000000140d037224 */ /* 0x010fe200078e020a */
[----:B------:R-:W0:Y:S02]  /*0730*/  FENCE.VIEW.ASYNC.S ;  /* 0x00000000000073c6 */ /* 0x000e240000000000 */
[----:B0-----:R0:W1:Y:S01]  /*0740*/  @!UP0 SYNCS.EXCH.64 URZ, [UR6+0x50], UR4 ;  /* 0x00005004063f85b2 */ /* 0x0010620008000100 */
[----:B------:R-:W-:-:S04]  /*0750*/  @P3 LEA.HI R0, R6, R6, RZ, 0x1 ;  /* 0x0000000606003211 */ /* 0x000fc800078f08ff */
[----:B------:R-:W-:-:S04]  /*0760*/  @P3 SHF.R.S32.HI R0, RZ, 0x1, R0 ;  /* 0x00000001ff003819 */ /* 0x000fc80000011400 */
[----:B------:R-:W-:Y:S02]  /*0770*/  @P3 ISETP.NE.AND P4, PT, R0, R3, PT ;  /* 0x000000030000320c */ /* 0x000fe40003f85270 */
[----:B------:R-:W-:Y:S02]  /*0780*/  SEL R0, RZ, 0x1, !P0 ;  /* 0x00000001ff007807 */ /* 0x000fe40004000000 */
[----:B------:R-:W-:Y:S02]  /*0790*/  ISETP.LT.U32.AND P0, PT, R6, 0x2, !P6 ;  /* 0x000000020600780c */ /* 0x000fe40007701070 */
[----:B------:R-:W-:Y:S01]  /*07a0*/  SEL R0, R0, 0x2, P5 ;  /* 0x0000000200007807 */ /* 0x000fe20002800000 */
[----:B------:R0:W2:Y:S01]  /*07b0*/  @!UP1 SYNCS.EXCH.64 URZ, [UR6+0x58], UR4 ;  /* 0x00005804063f95b2 */ /* 0x0000a20008000100 */
[----:B------:R-:W-:Y:S01]  /*07c0*/  SEL R4, RZ, 0x1, !P0 ;  /* 0x00000001ff047807 */ /* 0x000fe20004000000 */
[----:B------:R-:W-:Y:S01]  /*07d0*/  NOP ;  /* 0x0000000000007918 */ /* 0x000fe20000000000 */
[----:B------:R-:W-:Y:S01]  /*07e0*/  @P3 SEL R5, RZ, 0x1, P4 ;  /* 0x00000001ff053807 */ /* 0x000fe20002000000 */
[----:B------:R-:W-:Y:S06]  /*07f0*/  @!P1 BRA `(.L_x_3) ;  /* 0x0000000000089947 */ /* 0x000fec0003800000 */
[----:B-12---:R-:W-:Y:S01]  /*0800*/  UCGABAR_ARV ;  /* 0x00000000000079c7 */ /* 0x006fe20008000000 */
[----:B------:R-:W-:Y:S05]  /*0810*/  BRA `(.L_x_4) ;  /* 0x0000000000047947 */ /* 0x000fea0003800000 */
.L_x_3:
[----:B-12---:R-:W-:Y:S01]  /*0820*/  NOP ;  /* 0x0000000000007918 */ /* 0x006fe20000000000 */
.L_x_4:
[----:B------:R-:W1:Y:S01]  /*0830*/  LDC R2, c[0x0][0x75c] ;  /* 0x0001d700ff027b82 */ /* 0x000e620000000800 */
[----:B------:R-:W-:Y:S01]  /*0840*/  IMAD.MOV.U32 R3, RZ, RZ, RZ ;  /* 0x000000ffff037224 */ /* 0x000fe200078e00ff */
[----:B-1----:R-:W-:Y:S01]  /*0850*/  ISETP.NE.AND P4, PT, R2, 0x1, PT ;  /* 0x000000010200780c */ /* 0x002fe20003f85270 */
[----:B------:R-:W-:-:S12]  /*0860*/  IMAD.U32 R2, RZ, RZ, UR8 ;  /* 0x00000008ff027e24 */ /* 0x000fd8000f8e00ff */
[----:B------:R-:W1:Y:S01]  /*0870*/  @P4 LDC R17, c[0x0][0x10] ;  /* 0x00000400ff114b82 */ /* 0x000e620000000800 */
[----:B------:R-:W-:Y:S02]  /*0880*/  @P4 IMAD.MOV.U32 R11, RZ, RZ, RZ ;  /* 0x000000ffff0b4224 */ /* 0x000fe400078e00ff */
[----:B------:R-:W-:-:S05]  /*0890*/  @P4 IMAD.MOV.U32 R19, RZ, RZ, RZ ;  /* 0x000000ffff134224 */ /* 0x000fca00078e00ff */
[----:B------:R-:W2:Y:S01]  /*08a0*/  @!P4 LDC R15, c[0x0][0xc] ;  /* 0x00000300ff0fcb82 */ /* 0x000ea20000000800 */
[----:B0-----:R-:W-:Y:S01]  /*08b0*/  ULDC UR4, c[0x0][0xc] ;  /* 0x0000030000047ab9 */ /* 0x001fe20000000800 */
[----:B------:R-:W-:Y:S01]  /*08c0*/  ULDC UR5, c[0x0][0x10] ;  /* 0x0000040000057ab9 */ /* 0x000fe20000000800 */
[----:B------:R-:W-:Y:S01]  /*08d0*/  ULDC UR6, c[0x0][0x14] ;  /* 0x0000050000067ab9 */ /* 0x000fe20000000800 */
[----:B------:R-:W-:-:S04]  /*08e0*/  UIMAD.WIDE.U32 UR4, UR4, UR5, URZ ;  /* 0x00000005040472a5 */ /* 0x000fc8000f8e003f */
[----:B------:R-:W-:Y:S02]  /*08f0*/  UIMAD.WIDE.U32 UR14, UR4, UR6, URZ ;  /* 0x00000006040e72a5 */ /* 0x000fe4000f8e003f */
[----:B------:R-:W-:-:S04]  /*0900*/  UIMAD UR4, UR5, UR6, URZ ;  /* 0x00000006050472a4 */ /* 0x000fc8000f8e023f */
[----:B------:R-:W-:Y:S01]  /*0910*/  UIADD3 UR4, UR15, UR4, URZ ;  /* 0x000000040f047290 */ /* 0x000fe2000fffe03f */
[----:B-1----:R-:W-:-:S04]  /*0920*/  @P4 IMAD.WIDE.U32 R16, R17, UR8, R10 ;  /* 0x0000000811104c25 */ /* 0x002fc8000f8e000a */
[----:B--2---:R-:W-:-:S04]  /*0930*/  @!P4 IMAD.WIDE.U32 R14, R10, R15, R2 ;  /* 0x0000000f0a0ec225 */ /* 0x004fc800078e0002 */
[----:B------:R-:W-:Y:S02]  /*0940*/  @P4 IMAD.MOV.U32 R2, RZ, RZ, R16 ;  /* 0x000000ffff024224 */ /* 0x000fe400078e0010 */
[----:B------:R-:W-:Y:S02]  /*0950*/  @P4 IMAD.IADD R3, R17, 0x1, R19 ;  /* 0x0000000111034824 */ /* 0x000fe400078e0213 */
[----:B------:R-:W-:Y:S02]  /*0960*/  @!P4 IMAD.MOV.U32 R2, RZ, RZ, R14 ;  /* 0x000000ffff02c224 */ /* 0x000fe400078e000e */
[----:B------:R-:W-:Y:S01]  /*0970*/  @!P4 IMAD.MOV.U32 R3, RZ, RZ, R15 ;  /* 0x000000ffff03c224 */ /* 0x000fe200078e000f */
[----:B------:R-:W-:Y:S06]  /*0980*/  @!P1 BRA `(.L_x_5) ;  /* 0x00000000000c9947 */ /* 0x000fec0003800000 */
[----:B------:R-:W-:Y:S01]  /*0990*/  UCGABAR_WAIT ;  /* 0x0000000000007dc7 */ /* 0x000fe20008000000 */
[----:B------:R-:W-:Y:S01]  /*09a0*/  CCTL.IVALL ;  /* 0x00000000ff00798f */ /* 0x000fe20002000000 */
[----:B------:R-:W-:Y:S05]  /*09b0*/  BRA `(.L_x_6) ;  /* 0x0000000000047947 */ /* 0x000fea0003800000 */
.L_x_5:
[----:B------:R-:W-:Y:S06]  /*09c0*/  BAR.SYNC.DEFER_BLOCKING 0x0 ;  /* 0x0000000000007b1d */ /* 0x000fec0000010000 */
.L_x_6:
[----:B------:R-:W-:Y:S05]  /*09d0*/  @!P2 BRA `(.L_x_7) ;  /* 0x000000640000a947 */ /* 0x000fea0003800000 */
[----:B------:R-:W-:-:S13]  /*09e0*/  ISETP.GT.U32.AND P0, PT, R18, 0x1, PT ;  /* 0x000000011200780c */ /* 0x000fda0003f04070 */
[----:B------:R-:W-:Y:S05]  /*09f0*/  @P0 EXIT ;  /* 0x000000000000094d */ /* 0x000fea0003800000 */
[----:B------:R-:W-:Y:S01]  /*0a00*/  ULDC.64 UR6, c[0x0][0x750] ;  /* 0x0001d40000067ab9 */ /* 0x000fe20000000a00 */
[----:B------:R-:W-:Y:S01]  /*0a10*/  PRMT R14, RZ, 0x7610, R14 ;  /* 0x00007610ff0e7816 */ /* 0x000fe2000000000e */
[----:B------:R-:W-:Y:S01]  /*0a20*/  IMAD.MOV.U32 R22, RZ, RZ, -0x1 ;  /* 0xffffffffff167424 */ /* 0x000fe200078e00ff */
[----:B------:R-:W-:Y:S01]  /*0a30*/  ISETP.GE.U32.AND P0, PT, R2, UR6, PT ;  /* 0x0000000602007c0c */ /* 0x000fe2000bf06070 */
[----:B------:R-:W-:Y:S02]  /*0a40*/  IMAD.MOV.U32 R23, RZ, RZ, -0x1 ;  /* 0xffffffffff177424 */ /* 0x000fe400078e00ff */
[----:B------:R-:W-:Y:S01]  /*0a50*/  IMAD.MOV.U32 R89, RZ, RZ, -0x1 ;  /* 0xffffffffff597424 */ /* 0x000fe200078e00ff */
[----:B------:R-:W-:-:S13]  /*0a60*/  ISETP.GE.U32.AND.EX P0, PT, R3, UR7, PT, P0 ;  /* 0x0000000703007c0c */ /* 0x000fda000bf06100 */
[----:B------:R-:W-:Y:S05]  /*0a70*/  @P0 BRA `(.L_x_8) ;  /* 0x0000000400240947 */ /* 0x000fea0003800000 */
[----:B------:R-:W0:Y:S01]  /*0a80*/  LDC.64 R24, c[0x0][0x728] ;  /* 0x0001ca00ff187b82 */ /* 0x000e220000000a00 */
[----:B------:R-:W-:Y:S02]  /*0a90*/  IMAD.MOV.U32 R14, RZ, RZ, R2 ;  /* 0x000000ffff0e7224 */ /* 0x000fe400078e0002 */
[----:B------:R-:W-:-:S05]  /*0aa0*/  IMAD.MOV.U32 R15, RZ, RZ, R3 ;  /* 0x000000ffff0f7224 */ /* 0x000fca00078e0003 */
[----:B------:R-:W1:Y:S08]  /*0ab0*/  LDC R22, c[0x0][0x730] ;  /* 0x0001cc00ff167b82 */ /* 0x000e700000000800 */
[----:B------:R-:W2:Y:S01]  /*0ac0*/  LDC.64 R26, c[0x0][0x720] ;  /* 0x0001c800ff1a7b82 */ /* 0x000ea20000000a00 */
[----:B0-----:R-:W-:-:S04]  /*0ad0*/  ISETP.NE.U32.AND P0, PT, R24, RZ, PT ;  /* 0x000000ff1800720c */ /* 0x001fc80003f05070 */
[----:B------:R-:W-:-:S13]  /*0ae0*/  ISETP.NE.AND.EX P0, PT, R25, RZ, PT, P0 ;  /* 0x000000ff1900720c */ /* 0x000fda0003f05300 */
[----:B-12---:R-:W-:Y:S05]  /*0af0*/  @!P0 BRA `(.L_x_9) ;  /* 0x0000000000288947 */ /* 0x006fea0003800000 */
[----:B------:R-:W0:Y:S02]  /*0b00*/  LDC R7, c[0x0][0x734] ;  /* 0x0001cd00ff077b82 */ /* 0x000e240000000800 */
[----:B0-----:R-:W-:-:S05]  /*0b10*/  IADD3 R7, P0, R2, R7, RZ ;  /* 0x0000000702077210 */ /* 0x001fca0007f1e0ff */
[----:B------:R-:W-:-:S04]  /*0b20*/  IMAD.X R23, RZ, RZ, R3, P0 ;  /* 0x000000ffff177224 */ /* 0x000fc800000e0603 */
[----:B------:R-:W-:-:S04]  /*0b30*/  IMAD.WIDE.U32 R14, R23, R24, RZ ;  /* 0x00000018170e7225 */ /* 0x000fc800078e00ff */
[----:B------:R-:W-:-:S04]  /*0b40*/  IMAD.WIDE.U32 R16, P0, R7, R25, R14 ;  /* 0x0000001907107225 */ /* 0x000fc8000780000e */
[----:B------:R-:W-:-:S04]  /*0b50*/  IMAD.WIDE.U32 R14, R7, R24, RZ ;  /* 0x00000018070e7225 */ /* 0x000fc800078e00ff */
[----:B------:R-:W-:Y:S01]  /*0b60*/  IMAD.X R19, RZ, RZ, RZ, P0 ;  /* 0x000000ffff137224 */ /* 0x000fe200000e06ff */
[----:B------:R-:W-:Y:S01]  /*0b70*/  IADD3 RZ, P0, R15, R16, RZ ;  /* 0x000000100fff7210 */ /* 0x000fe20007f1e0ff */
[----:B------:R-:W-:-:S04]  /*0b80*/  IMAD.MOV.U32 R18, RZ, RZ, R17 ;  /* 0x000000ffff127224 */ /* 0x000fc800078e0011 */
[----:B------:R-:W-:-:S08]  /*0b90*/  IMAD.WIDE.U32.X R14, R23, R25, R18, P0 ;  /* 0x00000019170e7225 */ /* 0x000fd000000e0412 */
.L_x_9:
[----:B------:R-:W0:Y:S01]  /*0ba0*/  LDC.64 R30, c[0x0][0x740] ;  /* 0x0001d000ff1e7b82 */ /* 0x000e220000000a00 */
[-CC-:B------:R-:W-:Y:S02]  /*0bb0*/  SHF.R.U64 R89, R14, R22.reuse, R15.reuse ;  /* 0x000000160e597219 */ /* 0x180fe4000000120f */
[----:B------:R-:W-:Y:S02]  /*0bc0*/  SHF.R.U32.HI R7, RZ, R22, R15 ;  /* 0x00000016ff077219 */ /* 0x000fe4000001160f */
[----:B------:R-:W-:-:S03]  /*0bd0*/  IADD3 R11, P0, RZ, -R89, RZ ;  /* 0x80000059ff0b7210 */ /* 0x000fc60007f1e0ff */
[----:B------:R-:W1:Y:S02]  /*0be0*/  LDC R24, c[0x0][0x718] ;  /* 0x0001c600ff187b82 */ /* 0x000e640000000800 */
[----:B------:R-:W-:Y:S02]  /*0bf0*/  IMAD.X R7, RZ, RZ, ~R7, P0 ;  /* 0x000000ffff077224 */ /* 0x000fe400000e0e07 */
[----:B------:R-:W-:-:S04]  /*0c00*/  IMAD.WIDE.U32 R14, R11, R26, R2 ;  /* 0x0000001a0b0e7225 */ /* 0x000fc800078e0002 */
[----:B------:R-:W2:Y:S01]  /*0c10*/  LDC R22, c[0x0][0x708] ;  /* 0x0001c200ff167b82 */ /* 0x000ea20000000800 */
[----:B------:R-:W-:Y:S02]  /*0c20*/  IMAD R16, R7, R26, RZ ;  /* 0x0000001a07107224 */ /* 0x000fe400078e02ff */
[----:B------:R-:W-:Y:S02]  /*0c30*/  IMAD.MOV.U32 R7, RZ, RZ, -0x1 ;  /* 0xffffffffff077424 */ /* 0x000fe400078e00ff */
[----:B------:R-:W-:Y:S02]  /*0c40*/  IMAD R11, R11, R27, R16 ;  /* 0x0000001b0b0b7224 */ /* 0x000fe400078e0210 */
[----:B------:R-:W-:Y:S01]  /*0c50*/  IMAD.MOV.U32 R27, RZ, RZ, 0x1 ;  /* 0x00000001ff1b7424 */ /* 0x000fe200078e00ff */
[----:B------:R-:W3:Y:S01]  /*0c60*/  LDC R28, c[0x0][0x758] ;  /* 0x0001d600ff1c7b82 */ /* 0x000ee20000000800 */
[----:B------:R-:W-:Y:S01]  /*0c70*/  IMAD.IADD R11, R15, 0x1, R11 ;  /* 0x000000010f0b7824 */ /* 0x000fe200078e020b */
[----:B0-----:R-:W-:-:S04]  /*0c80*/  ISETP.NE.U32.AND P0, PT, R30, RZ, PT ;  /* 0x000000ff1e00720c */ /* 0x001fc80003f05070 */
[----:B------:R-:W-:Y:S02]  /*0c90*/  ISETP.NE.AND.EX P0, PT, R31, RZ, PT, P0 ;  /* 0x000000ff1f00720c */ /* 0x000fe40003f05300 */
[----:B------:R-:W0:Y:S01]  /*0ca0*/  LDC R26, c[0x0][0x700] ;  /* 0x0001c000ff1a7b82 */ /* 0x000e220000000800 */
[-CC-:B-1----:R-:W-:Y:S02]  /*0cb0*/  SHF.R.U64 R18, R14, R24.reuse, R11.reuse ;  /* 0x000000180e127219 */ /* 0x182fe4000000120b */
[----:B------:R-:W-:-:S05]  /*0cc0*/  SHF.R.U32.HI R11, RZ, R24, R11 ;  /* 0x00000018ff0b7219 */ /* 0x000fca000001160b */
[----:B------:R-:W1:Y:S01]  /*0cd0*/  LDC R23, c[0x0][0x748] ;  /* 0x0001d200ff177b82 */ /* 0x000e620000000800 */
[-CC-:B--2---:R-:W-:Y:S02]  /*0ce0*/  SHF.R.U64 R24, R18, R22.reuse, R11.reuse ;  /* 0x0000001612187219 */ /* 0x184fe4000000120b */
[----:B------:R-:W-:Y:S01]  /*0cf0*/  SHF.R.U32.HI R11, RZ, R22, R11 ;  /* 0x00000016ff0b7219 */ /* 0x000fe2000001160b */
[----:B------:R-:W-:-:S04]  /*0d00*/  IMAD R22, R13, R20, R10 ;  /* 0x000000140d167224 */ /* 0x000fc800078e020a */
[----:B------:R-:W2:Y:S01]  /*0d10*/  LDC R25, c[0x0][0x738] ;  /* 0x0001ce00ff197b82 */ /* 0x000ea20000000800 */
[-CC-:B---3--:R-:W-:Y:S02]  /*0d20*/  SHF.R.U64 R20, R24, R28.reuse, R11.reuse ;  /* 0x0000001c18147219 */ /* 0x188fe4000000120b */
[-C--:B------:R-:W-:Y:S02]  /*0d30*/  SHF.L.U32 R7, R7, R28.reuse, RZ ;  /* 0x0000001c07077219 */ /* 0x080fe400000006ff */
[----:B------:R-:W-:Y:S01]  /*0d40*/  SHF.R.U32.HI R11, RZ, R28, R11 ;  /* 0x0000001cff0b7219 */ /* 0x000fe2000001160b */
[----:B------:R-:W-:Y:S01]  /*0d50*/  IMAD.MOV.U32 R10, RZ, RZ, R20 ;  /* 0x000000ffff0a7224 */ /* 0x000fe200078e0014 */
[----:B------:R-:W-:Y:S01]  /*0d60*/  LOP3.LUT R13, RZ, R7, RZ, 0x33, !PT ;  /* 0x00000007ff0d7212 */ /* 0x000fe200078e33ff */
[----:B------:R-:W3:Y:S01]  /*0d70*/  LDC R29, c[0x0][0x710] ;  /* 0x0001c400ff1d7b82 */ /* 0x000ee20000000800 */
[----:B------:R-:W-:Y:S05]  /*0d80*/  @!P0 BRA `(.L_x_10) ;  /* 0x0000000000288947 */ /* 0x000fea0003800000 */
[----:B------:R-:W4:Y:S02]  /*0d90*/  LDC R7, c[0x0][0x74c] ;  /* 0x0001d300ff077b82 */ /* 0x000f240000000800 */
[----:B----4-:R-:W-:-:S05]  /*0da0*/  IADD3 R7, P0, R20, R7, RZ ;  /* 0x0000000714077210 */ /* 0x010fca0007f1e0ff */
        /* <DEDUP_REMOVED lines=8> */
.L_x_10:
[----:B-1----:R-:W-:Y:S02]  /*0e30*/  SHF.R.U64 R11, R10, R23, R11 ;  /* 0x000000170a0b7219 */ /* 0x002fe4000000120b */
[----:B------:R-:W-:Y:S01]  /*0e40*/  LOP3.LUT R10, R24, R13, RZ, 0xc0, !PT ;  /* 0x0000000d180a7212 */ /* 0x000fe200078ec0ff */
[----:B0-----:R-:W-:Y:S01]  /*0e50*/  VIADD R13, R26, 0xffffffff ;  /* 0xffffffff1a0d7836 */ /* 0x001fe20000000000 */
[----:B------:R-:W-:Y:S01]  /*0e60*/  SHF.L.U32 R7, R27, R28, RZ ;  /* 0x0000001c1b077219 */ /* 0x000fe200000006ff */
[----:B------:R-:W-:Y:S01]  /*0e70*/  IMAD.MOV R14, RZ, RZ, -R11 ;  /* 0x000000ffff0e7224 */ /* 0x000fe200078e0a0b */
[----:B------:R-:W-:Y:S02]  /*0e80*/  SEL R9, R9, R22, !P4 ;  /* 0x0000001609097207 */ /* 0x000fe40006000000 */
[----:B------:R-:W-:Y:S01]  /*0e90*/  LOP3.LUT R13, R18, R13, RZ, 0xc0, !PT ;  /* 0x0000000d120d7212 */ /* 0x000fe200078ec0ff */
[----:B------:R-:W-:Y:S02]  /*0ea0*/  IMAD R10, R7, R11, R10 ;  /* 0x0000000b070a7224 */ /* 0x000fe400078e020a */
[----:B--2---:R-:W-:-:S02]  /*0eb0*/  IMAD R7, R14, R25, R20 ;  /* 0x000000190e077224 */ /* 0x004fc400078e0214 */
[----:B---3--:R-:W-:Y:S02]  /*0ec0*/  IMAD R9, R10, R29, R9 ;  /* 0x0000001d0a097224 */ /* 0x008fe400078e0209 */
[----:B------:R-:W-:Y:S02]  /*0ed0*/  IMAD R22, R7, R26, R13 ;  /* 0x0000001a07167224 */ /* 0x000fe400078e020d */
[----:B------:R-:W-:-:S03]  /*0ee0*/  IMAD.MOV.U32 R14, RZ, RZ, 0x1 ;  /* 0x00000001ff0e7424 */ /* 0x000fc600078e00ff */
[----:B------:R-:W-:Y:S02]  /*0ef0*/  SEL R23, R22, R9, !P4 ;  /* 0x0000000916177207 */ /* 0x000fe40006000000 */
[----:B------:R-:W-:-:S07]  /*0f00*/  SEL R22, R9, R22, !P4 ;  /* 0x0000001609167207 */ /* 0x000fce0006000000 */
.L_x_8:
[----:B------:R-:W-:-:S08]  /*0f10*/  NOP ;  /* 0x0000000000007918 */ /* 0x000fd00000000000 */
[----:B------:R-:W0:Y:S02]  /*0f20*/  USETMAXREG.TRY_ALLOC.CTAPOOL UP0, 0xe8 ;  /* 0x000000e8000079c8 */ /* 0x000e240008000600 */
[----:B0-----:R-:W-:-:S13]  /*0f30*/  PLOP3.LUT P0, PT, PT, PT, UP0, 0x80, 0x0 ;  /* 0x000000000000781c */ /* 0x001fda0003f0f008 */
[----:B------:R-:W-:Y:S05]  /*0f40*/  @!P0 BRA `(.L_x_8) ;  /* 0xfffffffc00f08947 */ /* 0x000fea000383ffff */
[----:B------:R-:W-:Y:S01]  /*0f50*/  ULDC.64 UR6, c[0x0][0x698] ;  /* 0x0001a60000067ab9 */ /* 0x000fe20000000a00 */
[----:B------:R-:W-:Y:S01]  /*0f60*/  ULDC.64 UR18, c[0x0][0x208] ;  /* 0x0000820000127ab9 */ /* 0x000fe20000000a00 */
[----:B------:R-:W-:-:S04]  /*0f70*/  ISETP.NE.U32.AND P0, PT, RZ, UR6, PT ;  /* 0x00000006ff007c0c */ /* 0x000fc8000bf05070 */
[----:B------:R-:W-:-:S13]  /*0f80*/  ISETP.NE.AND.EX P0, PT, RZ, UR7, PT, P0 ;  /* 0x00000007ff007c0c */ /* 0x000fda000bf05300 */
[----:B------:R-:W-:Y:S05]  /*0f90*/  @!P0 BRA `(.L_x_11) ;  /* 0x00000000001c8947 */ /* 0x000fea0003800000 */
[----:B------:R-:W0:Y:S02]  /*0fa0*/  LDC.64 R10, c[0x0][0x698] ;  /* 0x0001a600ff0a7b82 */ /* 0x000e240000000a00 */
[----:B0-----:R-:W2:Y:S02]  /*0fb0*/  LDG.E.64 R10, desc[UR18][R10.64] ;  /* 0x000000120a0a7981 */ /* 0x001ea4000c1e1b00 */
[----:B--2---:R-:W-:-:S04]  /*0fc0*/  ISETP.NE.U32.AND P0, PT, R10, RZ, PT ;  /* 0x000000ff0a00720c */ /* 0x004fc80003f05070 */
[----:B------:R-:W-:-:S13]  /*0fd0*/  ISETP.NE.AND.EX P0, PT, R11, RZ, PT, P0 ;  /* 0x000000ff0b00720c */ /* 0x000fda0003f05300 */
[----:B------:R-:W-:Y:S05]  /*0fe0*/  @!P0 BRA `(.L_x_11) ;  /* 0x0000000000088947 */ /* 0x000fea0003800000 */
[----:B------:R0:W5:Y:S01]  /*0ff0*/  LD.E R7, desc[UR18][R10.64] ;  /* 0x000000120a077980 */ /* 0x000162000c101900 */
[----:B------:R-:W-:Y:S05]  /*1000*/  BRA `(.L_x_12) ;  /* 0x0000000000207947 */ /* 0x000fea0003800000 */
.L_x_11:
[----:B------:R-:W-:Y:S02]  /*1010*/  ULDC.64 UR6, c[0x0][0x688] ;  /* 0x0001a20000067ab9 */ /* 0x000fe40000000a00 */
[----:B------:R-:W-:-:S04]  /*1020*/  ISETP.NE.U32.AND P0, PT, RZ, UR6, PT ;  /* 0x00000006ff007c0c */ /* 0x000fc8000bf05070 */
[----:B------:R-:W-:-:S13]  /*1030*/  ISETP.NE.AND.EX P0, PT, RZ, UR7, PT, P0 ;  /* 0x00000007ff007c0c */ /* 0x000fda000bf05300 */
[----:B------:R-:W-:Y:S05]  /*1040*/  @!P0 BRA `(.L_x_13) ;  /* 0x00000000000c8947 */ /* 0x000fea0003800000 */
[----:B------:R-:W0:Y:S02]  /*1050*/  LDC.64 R10, c[0x0][0x688] ;  /* 0x0001a200ff0a7b82 */ /* 0x000e240000000a00 */
[----:B0-----:R1:W5:Y:S01]  /*1060*/  LDG.E R7, desc[UR18][R10.64] ;  /* 0x000000120a077981 */ /* 0x001362000c1e1900 */
[----:B------:R-:W-:Y:S05]  /*1070*/  BRA `(.L_x_12) ;  /* 0x0000000000047947 */ /* 0x000fea0003800000 */
.L_x_13:
[----:B------:R-:W2:Y:S02]  /*1080*/  LDC R7, c[0x0][0x680] ;  /* 0x0001a000ff077b82 */ /* 0x000ea40000000800 */
.L_x_12:
[----:B------:R-:W-:Y:S02]  /*1090*/  ULDC.64 UR6, c[0x0][0x6a0] ;  /* 0x0001a80000067ab9 */ /* 0x000fe40000000a00 */
[----:B------:R-:W-:-:S04]  /*10a0*/  ISETP.NE.U32.AND P0, PT, RZ, UR6, PT ;  /* 0x00000006ff007c0c */ /* 0x000fc8000bf05070 */
[----:B------:R-:W-:-:S13]  /*10b0*/  ISETP.NE.AND.EX P0, PT, RZ, UR7, PT, P0 ;  /* 0x00000007ff007c0c */ /* 0x000fda000bf05300 */
[----:B------:R-:W-:Y:S05]  /*10c0*/  @!P0 BRA `(.L_x_14) ;  /* 0x00000000001c8947 */ /* 0x000fea0003800000 */
[----:B01----:R-:W0:Y:S02]  /*10d0*/  LDC.64 R10, c[0x0][0x6a0] ;  /* 0x0001a800ff0a7b82 */ /* 0x003e240000000a00 */
[----:B0-----:R-:W3:Y:S02]  /*10e0*/  LDG.E.64 R10, desc[UR18][R10.64] ;  /* 0x000000120a0a7981 */ /* 0x001ee4000c1e1b00 */
[----:B---3--:R-:W-:-:S04]  /*10f0*/  ISETP.NE.U32.AND P0, PT, R10, RZ, PT ;  /* 0x000000ff0a00720c */ /* 0x008fc80003f05070 */
[----:B------:R-:W-:-:S13]  /*1100*/  ISETP.NE.AND.EX P0, PT, R11, RZ, PT, P0 ;  /* 0x000000ff0b00720c */ /* 0x000fda0003f05300 */
[----:B------:R-:W-:Y:S05]  /*1110*/  @!P0 BRA `(.L_x_14) ;  /* 0x0000000000088947 */ /* 0x000fea0003800000 */
[----:B------:R0:W5:Y:S01]  /*1120*/  LD.E R9, desc[UR18][R10.64] ;  /* 0x000000120a097980 */ /* 0x000162000c101900 */
[----:B------:R-:W-:Y:S05]  /*1130*/  BRA `(.L_x_15) ;  /* 0x0000000000207947 */ /* 0x000fea0003800000 */
.L_x_14:
[----:B------:R-:W-:Y:S02]  /*1140*/  ULDC.64 UR6, c[0x0][0x690] ;  /* 0x0001a40000067ab9 */ /* 0x000fe40000000a00 */
[----:B------:R-:W-:-:S04]  /*1150*/  ISETP.NE.U32.AND P0, PT, RZ, UR6, PT ;  /* 0x00000006ff007c0c */ /* 0x000fc8000bf05070 */
[----:B------:R-:W-:-:S13]  /*1160*/  ISETP.NE.AND.EX P0, PT, RZ, UR7, PT, P0 ;  /* 0x00000007ff007c0c */ /* 0x000fda000bf05300 */
[----:B------:R-:W-:Y:S05]  /*1170*/  @!P0 BRA `(.L_x_16) ;  /* 0x00000000000c8947 */ /* 0x000fea0003800000 */
[----:B01----:R-:W0:Y:S02]  /*1180*/  LDC.64 R10, c[0x0][0x690] ;  /* 0x0001a400ff0a7b82 */ /* 0x003e240000000a00 */
[----:B0-----:R1:W5:Y:S01]  /*1190*/  LDG.E R9, desc[UR18][R10.64] ;  /* 0x000000120a097981 */ /* 0x001362000c1e1900 */
[----:B------:R-:W-:Y:S05]  /*11a0*/  BRA `(.L_x_15) ;  /* 0x0000000000047947 */ /* 0x000fea0003800000 */
.L_x_16:
[----:B------:R-:W3:Y:S02]  /*11b0*/  LDC R9, c[0x0][0x684] ;  /* 0x0001a100ff097b82 */ /* 0x000ee40000000800 */
.L_x_15:
[----:B------:R-:W-:-:S13]  /*11c0*/  LOP3.LUT P0, RZ, R14, 0xff, RZ, 0xc0, !PT ;  /* 0x000000ff0eff7812 */ /* 0x000fda000780c0ff */
[----:B------:R-:W-:Y:S05]  /*11d0*/  @!P0 EXIT ;  /* 0x000000000000894d */ /* 0x000fea0003800000 */
[----:B------:R-:W4:Y:S01]  /*11e0*/  LDC.64 R18, c[0x0][0x288] ;  /* 0x0000a200ff127b82 */ /* 0x000f220000000a00 */
[C---:B01----:R-:W-:Y:S01]  /*11f0*/  IMAD.SHL.U32 R11, R21.reuse, 0x40, RZ ;  /* 0x00000040150b7824 */ /* 0x043fe200078e00ff */
[----:B------:R-:W-:Y:S01]  /*1200*/  SHF.R.U32.HI R13, RZ, 0x5, R8 ;  /* 0x00000005ff0d7819 */ /* 0x000fe20000011608 */
[----:B------:R-:W-:Y:S01]  /*1210*/  IMAD.SHL.U32 R8, R21, 0x400, RZ ;  /* 0x0000040015087824 */ /* 0x000fe200078e00ff */
[----:B------:R-:W-:Y:S01]  /*1220*/  SHF.R.U32.HI R10, RZ, 0x2, R21 ;  /* 0x00000002ff0a7819 */ /* 0x000fe20000011615 */
[----:B------:R-:W-:Y:S01]  /*1230*/  ULDC.64 UR6, c[0x0][0x6b0] ;  /* 0x0001ac0000067ab9 */ /* 0x000fe20000000a00 */
[----:B------:R-:W-:Y:S01]  /*1240*/  LOP3.LUT R11, R11, 0x3800, RZ, 0xc0, !PT ;  /* 0x000038000b0b7812 */ /* 0x000fe200078ec0ff */
[----:B------:R-:W-:Y:S01]  /*1250*/  IMAD.SHL.U32 R15, R13, 0x10, RZ ;  /* 0x000000100d0f7824 */ /* 0x000fe200078e00ff */
[----:B------:R-:W-:Y:S01]  /*1260*/  LOP3.LUT R10, R10, 0x7, RZ, 0xc0, !PT ;  /* 0x000000070a0a7812 */ /* 0x000fe200078ec0ff */
[----:B------:R-:W0:Y:S01]  /*1270*/  LDC R20, c[0x0][0x758] ;  /* 0x0001d600ff147b82 */ /* 0x000e220000000800 */
[----:B------:R-:W-:Y:S01]  /*1280*/  LOP3.LUT R8, R11, 0x400, R8, 0xf8, !PT ;  /* 0x000004000b087812 */ /* 0x000fe200078ef808 */
[----:B------:R-:W-:Y:S01]  /*1290*/  IMAD.SHL.U32 R11, R21, 0x20, RZ ;  /* 0x00000020150b7824 */ /* 0x000fe200078e00ff */
[--C-:B------:R-:W-:Y:S01]  /*12a0*/  LOP3.LUT R14, R15, 0xfffffff0, R10.reuse, 0xe2, !PT ;  /* 0xfffffff00f0e7812 */ /* 0x100fe200078ee20a */
[----:B------:R-:W-:Y:S01]  /*12b0*/  IMAD R17, R13, -0x10, -R10 ;  /* 0xfffffff00d117824 */ /* 0x000fe200078e0a0a */
[C---:B------:R-:W-:Y:S01]  /*12c0*/  LOP3.LUT R10, R12.reuse, 0x1, RZ, 0xc0, !PT ;  /* 0x000000010c0a7812 */ /* 0x040fe200078ec0ff */
[----:B------:R-:W-:Y:S01]  /*12d0*/  IMAD.SHL.U32 R15, R12, 0x40, RZ ;  /* 0x000000400c0f7824 */ /* 0x000fe200078e00ff */
[----:B------:R-:W-:Y:S01]  /*12e0*/  LOP3.LUT R13, R21, 0x3, RZ, 0xc0, !PT ;  /* 0x00000003150d7812 */ /* 0x000fe200078ec0ff */
[----:B------:R-:W1:Y:S01]  /*12f0*/  LDC R16, c[0x0][0x700] ;  /* 0x0001c000ff107b82 */ /* 0x000e620000000800 */
[----:B------:R-:W-:Y:S01]  /*1300*/  LOP3.LUT R11, R8, 0x380, R11, 0xf8, !PT ;  /* 0x00000380080b7812 */ /* 0x000fe200078ef80b */
[----:B------:R-:W-:Y:S01]  /*1310*/  ULDC.64 UR12, c[0x0][0x6c8] ;  /* 0x0001b200000c7ab9 */ /* 0x000fe20000000a00 */
[----:B------:R-:W-:Y:S01]  /*1320*/  LOP3.LUT R12, R14, 0x40, R15, 0xf8, !PT ;  /* 0x000000400e0c7812 */ /* 0x000fe200078ef80f */
[----:B------:R-:W-:Y:S01]  /*1330*/  IMAD R14, R10, -0x40, R17 ;  /* 0xffffffc00a0e7824 */ /* 0x000fe200078e0211 */
[----:B------:R-:W-:Y:S01]  /*1340*/  USHF.L.U64.HI UR5, UR6, 0x5, UR7 ;  /* 0x0000000506057899 */ /* 0x000fe20008010207 */
[----:B------:R-:W-:Y:S01]  /*1350*/  IMAD.MOV.U32 R17, RZ, RZ, 0x1 ;  /* 0x00000001ff117424 */ /* 0x000fe200078e00ff */
[----:B------:R-:W-:Y:S01]  /*1360*/  USHF.L.U64.HI UR7, UR12, 0x5, UR13 ;  /* 0x000000050c077899 */ /* 0x000fe2000801020d */
[----:B----4-:R-:W-:Y:S01]  /*1370*/  VIADD R8, R19, 0x7f ;  /* 0x0000007f13087836 */ /* 0x010fe20000000000 */
[----:B------:R-:W-:Y:S01]  /*1380*/  USHF.L.U32 UR6, UR6, 0x5, URZ ;  /* 0x0000000506067899 */ /* 0x000fe2000800063f */
[----:B------:R-:W-:Y:S01]  /*1390*/  IMAD R10, R13, -0x2, R18 ;  /* 0xfffffffe0d0a7824 */ /* 0x000fe200078e0212 */
[----:B------:R-:W-:Y:S01]  /*13a0*/  USHF.L.U32 UR12, UR12, 0x5, URZ ;  /* 0x000000050c0c7899 */ /* 0x000fe2000800063f */
[----:B------:R-:W-:Y:S01]  /*13b0*/  IMAD.MOV.U32 R15, RZ, RZ, -0x1 ;  /* 0xffffffffff0f7424 */ /* 0x000fe200078e00ff */
[----:B------:R-:W-:Y:S01]  /*13c0*/  SHF.R.S32.HI R13, RZ, 0x1f, R8 ;  /* 0x0000001fff0d7819 */ /* 0x000fe20000011408 */
[----:B------:R-:W-:Y:S01]  /*13d0*/  ULDC UR8, c[0x0][0x284] ;  /* 0x0000a10000087ab9 */ /* 0x000fe20000000800 */
[----:B------:R-:W-:Y:S01]  /*13e0*/  UIADD3 UR24, UP0, UR6, 0x20, URZ ;  /* 0x0000002006187890 */ /* 0x000fe2000ff1e03f */
[----:B------:R-:W-:Y:S01]  /*13f0*/  LOP3.LUT R104, R0, 0x1, RZ, 0xfc, !PT ;  /* 0x0000000100687812 */ /* 0x000fe200078efcff */
[----:B------:R-:W-:Y:S01]  /*1400*/  UIADD3 UR23, UP1, UR12, 0x20, URZ ;  /* 0x000000200c177890 */ /* 0x000fe2000ff3e03f */
[----:B------:R-:W-:Y:S01]  /*1410*/  LEA.HI R13, R13, R8, RZ, 0x7 ;  /* 0x000000080d0d7211 */ /* 0x000fe200078f38ff */
[----:B------:R-:W-:Y:S01]  /*1420*/  IMAD.MOV.U32 R19, RZ, RZ, RZ ;  /* 0x000000ffff137224 */ /* 0x000fe200078e00ff */
[-C--:B0-----:R-:W-:Y:S01]  /*1430*/  SHF.L.U32 R8, R17, R20.reuse, RZ ;  /* 0x0000001411087219 */ /* 0x081fe200000006ff */
[----:B------:R-:W-:Y:S01]  /*1440*/  VIADD R14, R14, UR8 ;  /* 0x000000080e0e7c36 */ /* 0x000fe20008000000 */
[----:B------:R-:W-:Y:S01]  /*1450*/  SHF.R.S32.HI R18, RZ, 0x7, R13 ;  /* 0x00000007ff127819 */ /* 0x000fe2000001140d */
[----:B------:R-:W-:Y:S01]  /*1460*/  UIADD3.X UR22, URZ, UR5, URZ, UP0, !UPT ;  /* 0x000000053f167290 */ /* 0x000fe200087fe43f */
[----:B------:R-:W-:Y:S01]  /*1470*/  SHF.L.U32 R15, R15, R20, RZ ;  /* 0x000000140f0f7219 */ /* 0x000fe200000006ff */
[----:B------:R-:W-:Y:S01]  /*1480*/  IMAD.MOV.U32 R20, RZ, RZ, RZ ;  /* 0x000000ffff147224 */ /* 0x000fe200078e00ff */
[----:B------:R-:W-:Y:S01]  /*1490*/  VIMNMX R13, RZ, R18, PT ;  /* 0x00000012ff0d7248 */ /* 0x000fe20003fe0100 */
[----:B-1----:R-:W-:Y:S01]  /*14a0*/  VIADD R16, R16, 0xffffffff ;  /* 0xffffffff10107836 */ /* 0x002fe20000000000 */
[C---:B------:R-:W-:Y:S01]  /*14b0*/  LOP3.LUT R17, R21.reuse, 0x80, RZ, 0xc0, !PT ;  /* 0x0000008015117812 */ /* 0x040fe200078ec0ff */
[----:B------:R-:W-:Y:S01]  /*14c0*/  IMAD.SHL.U32 R21, R21, 0x2, RZ ;  /* 0x0000000215157824 */ /* 0x000fe200078e00ff */
[----:B------:R-:W-:Y:S01]  /*14d0*/  LOP3.LUT R15, RZ, R15, RZ, 0x33, !PT ;  /* 0x0000000fff0f7212 */ /* 0x000fe200078e33ff */
[----:B------:R-:W-:Y:S01]  /*14e0*/  IMAD.IADD R13, R18, 0x1, -R13 ;  /* 0x00000001120d7824 */ /* 0x000fe200078e0a0d */
[----:B------:R-:W-:Y:S01]  /*14f0*/  SHF.R.U32.HI R17, RZ, 0x7, R17 ;  /* 0x00000007ff117819 */ /* 0x000fe20000011611 */
[----:B------:R-:W-:-:S12]  /*1500*/  UIADD3.X UR21, URZ, UR7, URZ, UP1, !UPT ;  /* 0x000000073f157290 */ /* 0x000fd80008ffe43f */
.L_x_157:
[----:B------:R-:W0:Y:S01]  /*1510*/  SHFL.IDX PT, R24, R17, RZ, 0x1f ;  /* 0x00001fff11187589 */ /* 0x000e2200000e0000 */
[----:B-1----:R-:W1:Y:S01]  /*1520*/  S2UR UR11, SR_CgaCtaId ;  /* 0x00000000000b79c3 */ /* 0x002e620000008800 */
[----:B------:R-:W-:Y:S01]  /*1530*/  ISETP.GE.AND P0, PT, R13, 0x1, PT ;  /* 0x000000010d00780c */ /* 0x000fe20003f06270 */
[----:B------:R-:W-:Y:S01]  /*1540*/  UMOV UR10, 0x400 ;  /* 0x00000400000a7882 */ /* 0x000fe20000000000 */
[----:B------:R-:W-:Y:S02]  /*1550*/  CS2R R86, SRZ ;  /* 0x0000000000567805 */ /* 0x000fe4000001ff00 */
[----:B------:R-:W-:Y:S02]  /*1560*/  CS2R R26, SRZ ;  /* 0x00000000001a7805 */ /* 0x000fe4000001ff00 */
[----:B------:R-:W-:Y:S02]  /*1570*/  CS2R R28, SRZ ;  /* 0x00000000001c7805 */ /* 0x000fe4000001ff00 */
[----:B------:R-:W-:-:S02]  /*1580*/  CS2R R30, SRZ ;  /* 0x00000000001e7805 */ /* 0x000fc4000001ff00 */
[----:B------:R-:W-:Y:S02]  /*1590*/  CS2R R32, SRZ ;  /* 0x0000000000207805 */ /* 0x000fe4000001ff00 */
[----:B---3--:R-:W-:Y:S02]  /*15a0*/  CS2R R34, SRZ ;  /* 0x0000000000227805 */ /* 0x008fe4000001ff00 */
[----:B------:R-:W-:Y:S02]  /*15b0*/  CS2R R36, SRZ ;  /* 0x0000000000247805 */ /* 0x000fe4000001ff00 */
[----:B------:R-:W-:Y:S02]  /*15c0*/  CS2R R38, SRZ ;  /* 0x0000000000267805 */ /* 0x000fe4000001ff00 */
[----:B------:R-:W-:Y:S02]  /*15d0*/  CS2R R40, SRZ ;  /* 0x0000000000287805 */ /* 0x000fe4000001ff00 */
[----:B------:R-:W-:-:S02]  /*15e0*/  CS2R R42, SRZ ;  /* 0x00000000002a7805 */ /* 0x000fc4000001ff00 */
[----:B------:R-:W-:Y:S02]  /*15f0*/  CS2R R44, SRZ ;  /* 0x00000000002c7805 */ /* 0x000fe4000001ff00 */
[----:B------:R-:W-:Y:S02]  /*1600*/  CS2R R46, SRZ ;  /* 0x00000000002e7805 */ /* 0x000fe4000001ff00 */
        /* <DEDUP_REMOVED lines=8> */
[----:B0-----:R-:W-:Y:S01]  /*1690*/  R2UR UR8, R24 ;  /* 0x00000000180872ca */ /* 0x001fe200000e0000 */
[----:B-1----:R-:W-:Y:S01]  /*16a0*/  ULEA UR10, UR11, UR10, 0x18 ;  /* 0x0000000a0b0a7291 */ /* 0x002fe2000f8ec03f */
        /* <DEDUP_REMOVED lines=10> */
[----:B------:R-:W-:Y:S01]  /*1750*/  CS2R R82, SRZ ;  /* 0x0000000000527805 */ /* 0x000fe2000001ff00 */
[----:B------:R-:W-:Y:S01]  /*1760*/  ULEA.HI UR9, UR8, UR8, URZ, 0x1 ;  /* 0x0000000808097291 */ /* 0x000fe2000f8f083f */
[----:B------:R-:W-:-:S03]  /*1770*/  CS2R R84, SRZ ;  /* 0x0000000000547805 */ /* 0x000fc6000001ff00 */
[----:B------:R-:W-:-:S04]  /*1780*/  ULOP3.LUT UR9, UR9, 0x7fffe, URZ, 0xc0, !UPT ;  /* 0x0007fffe09097892 */ /* 0x000fc8000f8ec03f */
[----:B------:R-:W-:-:S04]  /*1790*/  UIADD3 UR9, UR8, -UR9, URZ ;  /* 0x8000000908097290 */ /* 0x000fc8000fffe03f */
[----:B------:R-:W-:Y:S01]  /*17a0*/  ULEA UR9, UR9, UR10, 0xd ;  /* 0x0000000a09097291 */ /* 0x000fe2000f8e683f */
[----:B--2--5:R-:W-:Y:S11]  /*17b0*/  @!P0 BRA `(.L_x_17) ;  /* 0x0000000400308947 */ /* 0x024ff60003800000 */
[----:B------:R-:W-:Y:S01]  /*17c0*/  UIADD3 UR9, UR9, 0x100, URZ ;  /* 0x0000010009097890 */ /* 0x000fe2000fffe03f */
[----:B------:R-:W-:Y:S01]  /*17d0*/  R2UR UR13, R19 ;  /* 0x00000000130d72ca */ /* 0x000fe200000e0000 */
[----:B------:R-:W-:Y:S01]  /*17e0*/  IMAD.MOV.U32 R88, RZ, RZ, R13 ;  /* 0x000000ffff587224 */ /* 0x000fe200078e000d */
[----:B------:R-:W-:Y:S01]  /*17f0*/  UPLOP3.LUT UP0, UPT, UPT, UPT, UPT, 0x40, 0x0 ;  /* 0x000000000000789c */ /* 0x000fe20003f0e870 */
[----:B------:R-:W-:Y:S01]  /*1800*/  IMAD.MOV.U32 R90, RZ, RZ, R20 ;  /* 0x000000ffff5a7224 */ /* 0x000fe200078e0014 */
[----:B------:R-:W-:Y:S01]  /*1810*/  USHF.R.U32.HI UR9, URZ, 0x4, UR9 ;  /* 0x000000043f097899 */ /* 0x000fe20008011609 */
[----:B------:R-:W-:-:S03]  /*1820*/  IMAD.MOV.U32 R91, RZ, RZ, R19 ;  /* 0x000000ffff5b7224 */ /* 0x000fc600078e0013 */
[----:B------:R-:W-:-:S04]  /*1830*/  ULOP3.LUT UR9, UR9, 0x3fff, URZ, 0xc0, !UPT ;  /* 0x00003fff09097892 */ /* 0x000fc8000f8ec03f */
[----:B------:R-:W-:-:S12]  /*1840*/  ULOP3.LUT UR20, UR9, 0x10000, URZ, 0xfc, !UPT ;  /* 0x0001000009147892 */ /* 0x000fd8000f8efc3f */
.L_x_24:
[----:B------:R-:W-:-:S13]  /*1850*/  ISETP.NE.AND P1, PT, R104, 0x3, PT ;  /* 0x000000036800780c */ /* 0x000fda0003f25270 */
[----:B------:R-:W-:Y:S05]  /*1860*/  @!P1 BRA `(.L_x_18) ;  /* 0x0000000000049947 */ /* 0x000fea0003800000 */
[----:B------:R-:W-:Y:S01]  /*1870*/  BPT.TRAP 0x1 ;  /* 0x000000040000795c */ /* 0x000fe20000300000 */
.L_x_18:
[----:B------:R-:W0:Y:S01]  /*1880*/  S2UR UR9, SR_CgaCtaId ;  /* 0x00000000000979c3 */ /* 0x000e220000008800 */
[----:B------:R-:W-:Y:S01]  /*1890*/  UMOV UR8, 0x400 ;  /* 0x0000040000087882 */ /* 0x000fe20000000000 */
[----:B------:R-:W-:Y:S01]  /*18a0*/  SHF.L.U32 R92, R90, 0x1f, RZ ;  /* 0x0000001f5a5c7819 */ /* 0x000fe200000006ff */
[----:B0-----:R-:W-:-:S04]  /*18b0*/  ULEA UR25, UR9, UR8, 0x18 ;  /* 0x0000000809197291 */ /* 0x001fc8000f8ec03f */
[----:B------:R-:W-:-:S09]  /*18c0*/  ULEA UR8, UR13, UR25, 0x3 ;  /* 0x000000190d087291 */ /* 0x000fd2000f8e183f */
[----:B------:R0:W1:Y:S01]  /*18d0*/  SYNCS.PHASECHK.TRANS64.TRYWAIT P0, [UR8], R92 ;  /* 0x0000005cff0075a7 */ /* 0x0000620008000148 */
[----:B------:R-:W-:Y:S05]  /*18e0*/  @!P1 BRA `(.L_x_19) ;  /* 0x0000000000049947 */ /* 0x000fea0003800000 */
[----:B------:R-:W-:Y:S01]  /*18f0*/  BPT.TRAP 0x1 ;  /* 0x000000040000795c */ /* 0x000fe20000300000 */
.L_x_19:
[----:B-1----:R-:W-:Y:S05]  /*1900*/  @P0 BRA `(.L_x_20) ;  /* 0x0000000000080947 */ /* 0x002fea0003800000 */
[----:B------:R-:W1:Y:S02]  /*1910*/  SYNCS.PHASECHK.TRANS64.TRYWAIT P0, [UR8], R92 ;  /* 0x0000005cff0075a7 */ /* 0x000e640008000148 */
[----:B-1----:R-:W-:Y:S05]  /*1920*/  @!P0 BRA `(.L_x_21) ;  /* 0x0000006800c88947 */ /* 0x002fea0003800000 */
.L_x_20:
[----:B------:R-:W-:Y:S02]  /*1930*/  USHF.L.U32 UR8, UR13, 0xb, URZ ;  /* 0x0000000b0d087899 */ /* 0x000fe4000800063f */
[----:B------:R-:W-:Y:S02]  /*1940*/  UIADD3 UR9, UR25, 0x10100, URZ ;  /* 0x0001010019097890 */ /* 0x000fe4000fffe03f */
[----:B------:R-:W-:Y:S02]  /*1950*/  ULEA UR16, UR13, UR20, 0xa ;  /* 0x000000140d107291 */ /* 0x000fe4000f8e503f */
[----:B01----:R-:W-:Y:S01]  /*1960*/  LEA.HI R92, R11, UR8, RZ, 0x1d ;  /* 0x000000080b5c7c11 */ /* 0x003fe2000f8fe8ff */
[----:B------:R-:W-:Y:S01]  /*1970*/  USHF.R.U32.HI UR9, URZ, 0x4, UR9 ;  /* 0x000000043f097899 */ /* 0x000fe20008011609 */
[----:B------:R-:W-:-:S03]  /*1980*/  UMOV UR11, 0x40000040 ;  /* 0x40000040000b7882 */ /* 0x000fc60000000000 */
[----:B------:R-:W-:Y:S01]  /*1990*/  ULOP3.LUT UR9, UR9, 0x3fff, URZ, 0xc0, !UPT ;  /* 0x00003fff09097892 */ /* 0x000fe2000f8ec03f */
[----:B------:R-:W0:Y:S03]  /*19a0*/  LDS.128 R92, [R92+UR25+0x30100] ;  /* 0x030100195c5c7984 */ /* 0x000e260008000c00 */
[----:B------:R-:W-:-:S04]  /*19b0*/  ULOP3.LUT UR9, UR9, 0x10000, URZ, 0xfc, !UPT ;  /* 0x0001000009097892 */ /* 0x000fc8000f8efc3f */
[----:B------:R-:W-:-:S03]  /*19c0*/  UIADD3 UR17, UR8, UR9, URZ ;  /* 0x0000000908117290 */ /* 0x000fc6000fffe03f */
[----:B------:R-:W-:Y:S01]  /*19d0*/  UMOV UR8, UR16 ;  /* 0x0000001000087c82 */ /* 0x000fe20008000000 */
[----:B------:R-:W-:-:S03]  /*19e0*/  UMOV UR9, 0x40000040 ;  /* 0x4000004000097882 */ /* 0x000fc60000000000 */
[----:B------:R-:W-:Y:S01]  /*19f0*/  UMOV UR10, UR17 ;  /* 0x00000011000a7c82 */ /* 0x000fe20008000000 */
[----:B0-----:R-:W-:-:S06]  /*1a00*/  WARPGROUP.ARRIVE ;  /* 0x00000000000079c5 */ /* 0x001fcc0000000000 */
[----:B------:R-:W-:Y:S01]  /*1a10*/  HGMMA.SP.64x128x32.F32.BF16 R24, gdesc[UR8], R24, UP0, R92, 0x0 ;  /* 0x09e05c00081879f0 */ /* 0x000fe2000bf01a18 */
[----:B------:R-:W-:Y:S02]  /*1a20*/  UIADD3 UR8, UR16, 0x2, URZ ;  /* 0x0000000210087890 */ /* 0x000fe4000fffe03f */
[----:B------:R-:W-:Y:S01]  /*1a30*/  UIADD3 UR10, UR17, 0x4, URZ ;  /* 0x00000004110a7890 */ /* 0x000fe2000fffe03f */
[----:B------:R-:W-:Y:S01]  /*1a40*/  UMOV UR9, 0x40000040 ;  /* 0x4000004000097882 */ /* 0x000fe20000000000 */
[----:B------:R-:W-:-:S11]  /*1a50*/  UMOV UR11, 0x40000040 ;  /* 0x40000040000b7882 */ /* 0x000fd60000000000 */
[----:B------:R-:W-:Y:S01]  /*1a60*/  HGMMA.SP.64x128x32.F32.BF16 R24, gdesc[UR8], R24, R93, 0x0 ;  /* 0x09e05d00081879f0 */ /* 0x000fe20008701a18 */
        /* <DEDUP_REMOVED lines=9> */
[----:B------:R-:W-:Y:S03]  /*1b00*/  HGMMA.SP.64x128x32.F32.BF16 R24, gdesc[UR8], R24, R95, 0x0, gsb0 ;  /* 0x09e05f00081879f0 */ /* 0x000fe60008001a18 */
[----:B------:R-:W-:Y:S02]  /*1b10*/  WARPGROUP.DEPBAR.LE gsb0, 0x0 ;  /* 0x00008000000079c5 */ /* 0x000fe40000010000 */
[----:B------:R-:W-:Y:S05]  /*1b20*/  @!P1 BRA `(.L_x_22) ;  /* 0x0000000000049947 */ /* 0x000fea0003800000 */
[----:B------:R-:W-:Y:S01]  /*1b30*/  BPT.TRAP 0x1 ;  /* 0x000000040000795c */ /* 0x000fe20000300000 */
.L_x_22:
[----:B------:R-:W-:-:S13]  /*1b40*/  LOP3.LUT P0, RZ, R5, R4, RZ, 0xc0, !PT ;  /* 0x0000000405ff7212 */ /* 0x000fda000780c0ff */
[----:B------:R-:W-:-:S05]  /*1b50*/  @P0 LEA R92, R91, UR25, 0x3 ;  /* 0x000000195b5c0c11 */ /* 0x000fca000f8e18ff */
[----:B------:R-:W-:-:S05]  /*1b60*/  @P0 VIADD R93, R92, 0x20 ;  /* 0x000000205c5d0836 */ /* 0x000fca0000000000 */
[----:B------:R-:W-:-:S04]  /*1b70*/  @P0 PRMT R93, R6, 0x654, R93 ;  /* 0x00000654065d0816 */ /* 0x000fc8000000005d */
[----:B------:R0:W-:Y:S01]  /*1b80*/  @P0 SYNCS.ARRIVE.TRANS64.RED.A1T0 RZ, [R93+URZ], RZ ;  /* 0x000000ff5dff09a7 */ /* 0x0001e2000810043f */
[----:B------:R-:W-:-:S13]  /*1b90*/  ISETP.GT.U32.AND P0, PT, R0, 0x1, PT ;  /* 0x000000010000780c */ /* 0x000fda0003f04070 */
[----:B0-----:R-:W-:Y:S05]  /*1ba0*/  @P0 BRA `(.L_x_23) ;  /* 0x0000000000040947 */ /* 0x001fea0003800000 */
[----:B------:R-:W-:Y:S01]  /*1bb0*/  BPT.TRAP 0x1 ;  /* 0x000000040000795c */ /* 0x000fe20000300000 */
.L_x_23:
[----:B------:R-:W-:Y:S01]  /*1bc0*/  UIADD3 UR13, UR13, 0x1, URZ ;  /* 0x000000010d0d7890 */ /* 0x000fe2000fffe03f */
[C---:B------:R-:W-:Y:S01]  /*1bd0*/  ISETP.GT.AND P1, PT, R88.reuse, 0x1, PT ;  /* 0x000000015800780c */ /* 0x040fe20003f24270 */
[----:B------:R-:W-:Y:S02]  /*1be0*/  VIADD R91, R91, 0x1 ;  /* 0x000000015b5b7836 */ /* 0x000fe40000000000 */
[----:B------:R-:W-:Y:S01]  /*1bf0*/  UISETP.NE.AND UP0, UPT, UR13, 0x4, UPT ;  /* 0x000000040d00788c */ /* 0x000fe2000bf05270 */
[----:B------:R-:W-:Y:S02]  /*1c00*/  VIADD R88, R88, 0xffffffff ;  /* 0xffffffff58587836 */ /* 0x000fe40000000000 */
[C---:B------:R-:W-:Y:S01]  /*1c10*/  ISETP.NE.AND P0, PT, R91.reuse, 0x4, PT ;  /* 0x000000045b00780c */ /* 0x040fe20003f05270 */
[----:B------:R-:W-:Y:S02]  /*1c20*/  USEL UR8, URZ, 0x1, UP0 ;  /* 0x000000013f087887 */ /* 0x000fe40008000000 */
[----:B------:R-:W-:Y:S01]  /*1c30*/  USEL UR13, UR13, URZ, UP0 ;  /* 0x0000003f0d0d7287 */ /* 0x000fe20008000000 */
[----:B------:R-:W-:Y:S01]  /*1c40*/  SEL R91, R91, RZ, P0 ;  /* 0x000000ff5b5b7207 */ /* 0x000fe20000000000 */
[----:B------:R-:W-:-:S02]  /*1c50*/  UPLOP3.LUT UP0, UPT, UPT, UPT, UPT, 0x80, 0x0 ;  /* 0x000000000000789c */ /* 0x000fc40003f0f070 */
[----:B------:R-:W-:Y:S01]  /*1c60*/  LOP3.LUT R90, R90, UR8, RZ, 0x3c, !PT ;  /* 0x000000085a5a7c12 */ /* 0x000fe2000f8e3cff */
[----:B------:R-:W-:Y:S08]  /*1c70*/  @P1 BRA `(.L_x_24) ;  /* 0xfffffff800f41947 */ /* 0x000ff0000383ffff */
.L_x_17:
[----:B------:R-:W-:Y:S01]  /*1c80*/  IMAD.SHL.U32 R97, R22, 0x80, RZ ;  /* 0x0000008016617824 */ /* 0x000fe200078e00ff */
[----:B------:R-:W-:Y:S01]  /*1c90*/  SHF.R.S32.HI R98, RZ, 0x1f, R89 ;  /* 0x0000001fff627819 */ /* 0x000fe20000011459 */
[----:B------:R-:W-:Y:S01]  /*1ca0*/  IMAD.SHL.U32 R95, R23, 0x80, RZ ;  /* 0x00000080175f7824 */ /* 0x000fe200078e00ff */
[----:B------:R-:W-:Y:S01]  /*1cb0*/  ULDC UR10, c[0x0][0x288] ;  /* 0x0000a200000a7ab9 */ /* 0x000fe20000000800 */
[----:B------:R-:W-:Y:S01]  /*1cc0*/  IMAD.IADD R92, R12, 0x1, R97 ;  /* 0x000000010c5c7824 */ /* 0x000fe200078e0261 */
[----:B------:R-:W-:Y:S01]  /*1cd0*/  ULDC.64 UR8, c[0x0][0x6d0] ;  /* 0x0001b40000087ab9 */ /* 0x000fe20000000a00 */
[----:B------:R-:W-:Y:S02]  /*1ce0*/  WARPGROUP.DEPBAR.LE gsb0, 0x0 ;  /* 0x00008000000079c5 */ /* 0x000fe40000010000 */
[----:B------:R-:W-:Y:S01]  /*1cf0*/  ISETP.GE.AND P0, PT, R95, UR10, PT ;  /* 0x0000000a5f007c0c */ /* 0x000fe2000bf06270 */
[----:B------:R-:W-:Y:S01]  /*1d00*/  IMAD R22, R98, UR8, RZ ;  /* 0x0000000862167c24 */ /* 0x000fe2000f8e02ff */
[----:B------:R-:W-:-:S03]  /*1d10*/  SHF.R.S32.HI R93, RZ, 0x1f, R92 ;  /* 0x0000001fff5d7819 */ /* 0x000fc6000001145c */
[C---:B------:R-:W-:Y:S02]  /*1d20*/  IMAD R99, R89.reuse, UR9, R22 ;  /* 0x0000000959637c24 */ /* 0x040fe4000f8e0216 */
[----:B------:R-:W-:Y:S01]  /*1d30*/  IMAD.WIDE.U32 R90, R89, UR8, R92 ;  /* 0x00000008595a7c25 */ /* 0x000fe2000f8e005c */
[----:B------:R-:W-:Y:S02]  /*1d40*/  ULDC UR8, c[0x0][0x284] ;  /* 0x0000a10000087ab9 */ /* 0x000fe40000000800 */
[----:B------:R-:W-:Y:S01]  /*1d50*/  ISETP.GE.OR P0, PT, R97, UR8, P0 ;  /* 0x0000000861007c0c */ /* 0x000fe20008706670 */
[----:B------:R-:W-:Y:S02]  /*1d60*/  IMAD.IADD R91, R91, 0x1, R99 ;  /* 0x000000015b5b7824 */ /* 0x000fe400078e0263 */
[----:B------:R-:W-:-:S10]  /*1d70*/  IMAD.MOV.U32 R22, RZ, RZ, -0x1 ;  /* 0xffffffffff167424 */ /* 0x000fd400078e00ff */
[----:B------:R-:W-:Y:S05]  /*1d80*/  @P0 BRA `(.L_x_25) ;  /* 0x0000004800740947 */ /* 0x000fea0003800000 */
[----:B------:R-:W0:Y:S01]  /*1d90*/  LDC.64 R112, c[0x0][0x6c8] ;  /* 0x0001b200ff707b82 */ /* 0x000e220000000a00 */
[----:B------:R-:W-:Y:S01]  /*1da0*/  IMAD.IADD R88, R10, 0x1, -R95 ;  /* 0x000000010a587824 */ /* 0x000fe200078e0a5f */
[----:B---3-5:R-:W-:Y:S01]  /*1db0*/  FSETP.NEU.AND P1, PT, R9, RZ, PT ;  /* 0x000000ff0900720b */ /* 0x028fe20003f2d000 */
[----:B------:R-:W-:Y:S01]  /*1dc0*/  IMAD.WIDE R94, R23, 0x80, RZ ;  /* 0x00000080175e7825 */ /* 0x000fe200078e02ff */
[----:B------:R-:W-:Y:S02]  /*1dd0*/  BSSY B0, `(.L_x_25) ;  /* 0x0000498000007945 */ /* 0x000fe40003800000 */
[----:B------:R-:W-:Y:S01]  /*1de0*/  ISETP.GT.AND P0, PT, R88, RZ, PT ;  /* 0x000000ff5800720c */ /* 0x000fe20003f04270 */
[----:B------:R-:W-:Y:S01]  /*1df0*/  IMAD.IADD R23, R14, 0x1, -R97 ;  /* 0x000000010e177824 */ /* 0x000fe200078e0a61 */
[----:B------:R-:W-:-:S04]  /*1e00*/  LOP3.LUT R109, R94, 0x6, R21, 0xf8, !PT ;  /* 0x000000065e6d7812 */ /* 0x000fc800078ef815 */
[----:B------:R-:W-:Y:S01]  /*1e10*/  ISETP.GT.AND P2, PT, R23, RZ, P0 ;  /* 0x000000ff1700720c */ /* 0x000fe20000744270 */
[-C--:B0-----:R-:W-:Y:S02]  /*1e20*/  IMAD R96, R95, R112.reuse, RZ ;  /* 0x000000705f607224 */ /* 0x081fe400078e02ff */
[----:B------:R-:W-:-:S04]  /*1e30*/  IMAD.WIDE.U32 R102, R109, R112, R90 ;  /* 0x000000706d667225 */ /* 0x000fc800078e005a */
[----:B------:R-:W-:-:S04]  /*1e40*/  IMAD R91, R109, R113, R96 ;  /* 0x000000716d5b7224 */ /* 0x000fc800078e0260 */
[----:B------:R-:W-:Y:S01]  /*1e50*/  IMAD.IADD R111, R103, 0x1, R91 ;  /* 0x00000001676f7824 */ /* 0x000fe200078e025b */
[----:B------:R-:W-:Y:S06]  /*1e60*/  @!P1 BRA `(.L_x_26) ;  /* 0x0000003000cc9947 */ /* 0x000fec0003800000 */
[----:B------:R-:W-:Y:S01]  /*1e70*/  ULDC.64 UR8, c[0x0][0x6b8] ;  /* 0x0001ae0000087ab9 */ /* 0x000fe20000000a00 */
[----:B------:R-:W-:Y:S01]  /*1e80*/  ULDC.64 UR26, c[0x0][0x6b0] ;  /* 0x0001ac00001a7ab9 */ /* 0x000fe20000000a00 */
[----:B------:R-:W-:Y:S01]  /*1e90*/  IMAD R90, R98, UR8, RZ ;  /* 0x00000008625a7c24 */ /* 0x000fe2000f8e02ff */
[----:B------:R-:W-:Y:S01]  /*1ea0*/  ULDC.64 UR10, c[0x0][0x6a8] ;  /* 0x0001aa00000a7ab9 */ /* 0x000fe20000000a00 */
[C---:B------:R-:W-:Y:S01]  /*1eb0*/  IMAD.WIDE.U32 R106, R89.reuse, UR8, R92 ;  /* 0x00000008596a7c25 */ /* 0x040fe2000f8e005c */
[----:B------:R-:W0:Y:S01]  /*1ec0*/  LDC.64 R100, c[0x0][0x6b0] ;  /* 0x0001ac00ff647b82 */ /* 0x000e220000000a00 */
[----:B------:R-:W-:Y:S02]  /*1ed0*/  ULDC.64 UR16, c[0x0][0x6c0] ;  /* 0x0001b00000107ab9 */ /* 0x000fe40000000a00 */
[----:B------:R-:W-:Y:S02]  /*1ee0*/  IMAD R105, R89, UR9, R90 ;  /* 0x0000000959697c24 */ /* 0x000fe4000f8e025a */
[----:B------:R-:W-:-:S02]  /*1ef0*/  IMAD R94, R95, UR26, RZ ;  /* 0x0000001a5f5e7c24 */ /* 0x000fc4000f8e02ff */
[----:B------:R-:W-:Y:S02]  /*1f00*/  IMAD.IADD R95, R107, 0x1, R105 ;  /* 0x000000016b5f7824 */ /* 0x000fe400078e0269 */
[----:B------:R-:W-:Y:S02]  /*1f10*/  IMAD R107, R109, UR27, R94 ;  /* 0x0000001b6d6b7c24 */ /* 0x000fe4000f8e025e */
[----:B------:R-:W-:-:S04]  /*1f20*/  IMAD.MOV.U32 R94, RZ, RZ, R106 ;  /* 0x000000ffff5e7224 */ /* 0x000fc800078e006a */
[----:B------:R-:W-:-:S04]  /*1f30*/  IMAD.WIDE.U32 R90, R109, UR26, R94 ;  /* 0x0000001a6d5a7c25 */ /* 0x000fc8000f8e005e */
[----:B------:R-:W-:Y:S01]  /*1f40*/  IMAD.IADD R91, R91, 0x1, R107 ;  /* 0x000000015b5b7824 */ /* 0x000fe200078e026b */
[----:B------:R-:W-:-:S04]  /*1f50*/  LEA R96, P1, R90, UR10, 0x2 ;  /* 0x0000000a5a607c11 */ /* 0x000fc8000f8210ff */
[----:B------:R-:W-:-:S05]  /*1f60*/  LEA.HI.X R97, R90, UR11, R91, 0x2, P1 ;  /* 0x0000000b5a617c11 */ /* 0x000fca00088f145b */
[----:B------:R-:W3:Y:S01]  /*1f70*/  @P2 LDG.E.LTC128B R108, desc[UR18][R96.64] ;  /* 0x00000012606c2981 */ /* 0x000ee2000c1e1920 */
[C---:B------:R-:W-:Y:S01]  /*1f80*/  LEA R90, P1, R102.reuse, UR16, 0x2 ;  /* 0x00000010665a7c11 */ /* 0x040fe2000f8210ff */
[C---:B0-----:R-:W-:Y:S01]  /*1f90*/  IMAD.WIDE.U32 R100, R109.reuse, UR26, R100 ;  /* 0x0000001a6d647c25 */ /* 0x041fe2000f8e0064 */
[----:B------:R-:W-:Y:S02]  /*1fa0*/  BSSY B1, `(.L_x_27) ;  /* 0x0000016000017945 */ /* 0x000fe40003800000 */
[----:B------:R-:W-:Y:S01]  /*1fb0*/  LEA.HI.X R91, R102, UR17, R111, 0x2, P1 ;  /* 0x00000011665b7c11 */ /* 0x000fe200088f146f */
[----:B------:R-:W-:Y:S01]  /*1fc0*/  IMAD.WIDE.U32 R98, R109, UR26, R92 ;  /* 0x0000001a6d627c25 */ /* 0x000fe2000f8e005c */
[----:B------:R-:W-:Y:S02]  /*1fd0*/  ISETP.GT.AND P1, PT, R88, 0x1, PT ;  /* 0x000000015800780c */ /* 0x000fe40003f24270 */
[-C--:B------:R-:W-:Y:S01]  /*1fe0*/  IADD3 R106, P6, R106, R100.reuse, RZ ;  /* 0x000000646a6a7210 */ /* 0x080fe20007fde0ff */
[C---:B------:R-:W-:Y:S01]  /*1ff0*/  IMAD.IADD R99, R107.reuse, 0x1, R99 ;  /* 0x000000016b637824 */ /* 0x040fe200078e0263 */
[----:B------:R-:W-:Y:S01]  /*2000*/  IADD3 R100, P3, R92, R100, RZ ;  /* 0x000000645c647210 */ /* 0x000fe20007f7e0ff */
[----:B------:R-:W-:Y:S01]  /*2010*/  IMAD.IADD R107, R107, 0x1, R101 ;  /* 0x000000016b6b7824 */ /* 0x000fe200078e0265 */
[----:B------:R-:W-:Y:S01]  /*2020*/  LEA R94, P5, R112, R90, 0x2 ;  /* 0x0000005a705e7211 */ /* 0x000fe200078a10ff */
[----:B------:R-:W-:-:S04]  /*2030*/  IMAD.WIDE.U32 R98, R89, UR8, R98 ;  /* 0x0000000859627c25 */ /* 0x000fc8000f8e0062 */
[----:B------:R-:W-:Y:S02]  /*2040*/  IMAD.X R101, R93, 0x1, R107, P3 ;  /* 0x000000015d657824 */ /* 0x000fe400018e066b */
[----:B---3--:R-:W-:-:S04]  /*2050*/  FMUL R103, R108, R9 ;  /* 0x000000096c677220 */ /* 0x008fc80000400000 */
[----:B--2---:R-:W-:Y:S01]  /*2060*/  FFMA R111, R24, R7, R103 ;  /* 0x00000007186f7223 */ /* 0x004fe20000000067 */
[----:B------:R-:W-:Y:S01]  /*2070*/  IMAD.X R103, R107, 0x1, R95, P6 ;  /* 0x000000016b677824 */ /* 0x000fe200030e065f */
[----:B------:R-:W-:Y:S02]  /*2080*/  LEA R92, P6, R106, UR10, 0x2 ;  /* 0x0000000a6a5c7c11 */ /* 0x000fe4000f8c10ff */
[----:B------:R-:W-:Y:S01]  /*2090*/  LEA.HI.X R95, R112, R91, R113, 0x2, P5 ;  /* 0x0000005b705f7211 */ /* 0x000fe200028f1471 */
[----:B------:R0:W-:Y:S01]  /*20a0*/  @P2 STG.E desc[UR18][R90.64], R111 ;  /* 0x0000006f5a002986 */ /* 0x0001e2000c101912 */
[----:B------:R-:W-:Y:S02]  /*20b0*/  ISETP.GT.AND P2, PT, R23, RZ, P1 ;  /* 0x000000ff1700720c */ /* 0x000fe40000f44270 */
[----:B------:R-:W-:Y:S01]  /*20c0*/  LEA.HI.X R93, R106, UR11, R103, 0x2, P6 ;  /* 0x0000000b6a5d7c11 */ /* 0x000fe2000b0f1467 */
[----:B------:R-:W-:-:S10]  /*20d0*/  IMAD.IADD R103, R105, 0x1, R99 ;  /* 0x0000000169677824 */ /* 0x000fd400078e0263 */
[----:B0-----:R-:W-:Y:S05]  /*20e0*/  @!P2 BRA `(.L_x_28) ;  /* 0x000000000004a947 */ /* 0x001fea0003800000 */
[----:B------:R0:W5:Y:S02]  /*20f0*/  LDG.E.LTC128B R108, desc[UR18][R92.64] ;  /* 0x000000125c6c7981 */ /* 0x000164000c1e1920 */
.L_x_28:
[----:B------:R-:W-:Y:S05]  /*2100*/  BSYNC B1 ;  /* 0x0000000000017941 */ /* 0x000fea0003800000 */
.L_x_27:
[----:B-----5:R-:W-:Y:S01]  /*2110*/  FMUL R102, R108, R9 ;  /* 0x000000096c667220 */ /* 0x020fe20000400000 */
[----:B------:R-:W-:Y:S01]  /*2120*/  ISETP.GT.AND P3, PT, R23, 0x8, P0 ;  /* 0x000000081700780c */ /* 0x000fe20000764270 */
[----:B------:R-:W-:Y:S01]  /*2130*/  BSSY B1, `(.L_x_29) ;  /* 0x0000009000017945 */ /* 0x000fe20003800000 */
[----:B------:R-:W-:Y:S01]  /*2140*/  LEA R24, P5, R98, UR10, 0x2 ;  /* 0x0000000a62187c11 */ /* 0x000fe2000f8a10ff */
[----:B------:R-:W-:Y:S01]  /*2150*/  FFMA R107, R25, R7, R102 ;  /* 0x00000007196b7223 */ /* 0x000fe20000000066 */
[----:B------:R-:W-:Y:S02]  /*2160*/  ISETP.GT.AND P0, PT, R88, 0x8, PT ;  /* 0x000000085800780c */ /* 0x000fe40003f04270 */
[----:B------:R-:W-:Y:S01]  /*2170*/  LEA.HI.X R25, R98, UR11, R103, 0x2, P5 ;  /* 0x0000000b62197c11 */ /* 0x000fe2000a8f1467 */
[----:B------:R-:W-:Y:S01]  /*2180*/  IMAD.WIDE.U32 R98, R89, UR8, R100 ;  /* 0x0000000859627c25 */ /* 0x000fe2000f8e0064 */
[----:B------:R1:W-:Y:S05]  /*2190*/  @P2 STG.E desc[UR18][R94.64], R107 ;  /* 0x0000006b5e002986 */ /* 0x0003ea000c101912 */
[----:B------:R-:W-:Y:S05]  /*21a0*/  @!P3 BRA `(.L_x_30) ;  /* 0x000000000004b947 */ /* 0x000fea0003800000 */
[----:B------:R2:W5:Y:S02]  /*21b0*/  LDG.E.LTC128B R108, desc[UR18][R24.64+0x20] ;  /* 0x00002012186c7981 */ /* 0x000564000c1e1920 */
.L_x_30:
[----:B------:R-:W-:Y:S05]  /*21c0*/  BSYNC B1 ;  /* 0x0000000000017941 */ /* 0x000fea0003800000 */
.L_x_29:
[----:B--2--5:R-:W-:Y:S01]  /*21d0*/  FMUL R25, R108, R9 ;  /* 0x000000096c197220 */ /* 0x024fe20000400000 */
[----:B------:R-:W-:Y:S01]  /*21e0*/  IMAD.IADD R89, R105, 0x1, R99 ;  /* 0x0000000169597824 */ /* 0x000fe200078e0263 */
[----:B------:R-:W-:Y:S01]  /*21f0*/  ISETP.GT.AND P2, PT, R23, 0x8, P1 ;  /* 0x000000081700780c */ /* 0x000fe20000f44270 */
[----:B------:R-:W-:Y:S01]  /*2200*/  BSSY B1, `(.L_x_31) ;  /* 0x0000007000017945 */ /* 0x000fe20003800000 */
[----:B------:R-:W-:Y:S01]  /*2210*/  FFMA R99, R26, R7, R25 ;  /* 0x000000071a637223 */ /* 0x000fe20000000019 */
[----:B------:R-:W-:-:S04]  /*2220*/  LEA R24, P1, R98, UR10, 0x2 ;  /* 0x0000000a62187c11 */ /* 0x000fc8000f8210ff */
[----:B------:R2:W-:Y:S01]  /*2230*/  @P3 STG.E desc[UR18][R90.64+0x20], R99 ;  /* 0x000020635a003986 */ /* 0x0005e2000c101912 */
[----:B------:R-:W-:-:S05]  /*2240*/  LEA.HI.X R25, R98, UR11, R89, 0x2, P1 ;  /* 0x0000000b62197c11 */ /* 0x000fca00088f1459 */
[----:B------:R-:W-:Y:S05]  /*2250*/  @!P2 BRA `(.L_x_32) ;  /* 0x000000000004a947 */ /* 0x000fea0003800000 */
[----:B------:R3:W5:Y:S02]  /*2260*/  LDG.E.LTC128B R108, desc[UR18][R24.64+0x20] ;  /* 0x00002012186c7981 */ /* 0x000764000c1e1920 */
.L_x_32:
[----:B------:R-:W-:Y:S05]  /*2270*/  BSYNC B1 ;  /* 0x0000000000017941 */ /* 0x000fea0003800000 */
.L_x_31:
[----:B---3-5:R-:W-:Y:S01]  /*2280*/  FMUL R24, R108, R9 ;  /* 0x000000096c187220 */ /* 0x028fe20000400000 */
[----:B------:R-:W-:Y:S01]  /*2290*/  ISETP.GT.AND P3, PT, R23, RZ, P0 ;  /* 0x000000ff1700720c */ /* 0x000fe20000764270 */
[----:B------:R-:W-:Y:S01]  /*22a0*/  BSSY B1, `(.L_x_33) ;  /* 0x0000009000017945 */ /* 0x000fe20003800000 */
[----:B------:R-:W-:Y:S01]  /*22b0*/  ISETP.GT.AND P1, PT, R88, 0x9, PT ;  /* 0x000000095800780c */ /* 0x000fe20003f24270 */
[----:B------:R-:W-:Y:S01]  /*22c0*/  FFMA R27, R27, R7, R24 ;  /* 0x000000071b1b7223 */ /* 0x000fe20000000018 */
[----:B------:R-:W-:Y:S02]  /*22d0*/  IADD3 R24, P6, R96, UR6, RZ ;  /* 0x0000000660187c10 */ /* 0x000fe4000ffde0ff */
[----:B------:R-:W-:Y:S02]  /*22e0*/  IADD3 R26, P5, R90, UR12, RZ ;  /* 0x0000000c5a1a7c10 */ /* 0x000fe4000ffbe0ff */
[----:B------:R3:W-:Y:S01]  /*22f0*/  @P2 STG.E desc[UR18][R94.64+0x20], R27 ;  /* 0x0000201b5e002986 */ /* 0x0007e2000c101912 */
[----:B------:R-:W-:-:S04]  /*2300*/  IADD3.X R25, R97, UR5, RZ, P6, !PT ;  /* 0x0000000561197c10 */ /* 0x000fc8000b7fe4ff */
[----:B------:R-:W-:Y:S06]  /*2310*/  @!P3 BRA `(.L_x_34) ;  /* 0x000000000004b947 */ /* 0x000fec0003800000 */
[----:B------:R4:W5:Y:S02]  /*2320*/  LDG.E.LTC128B R108, desc[UR18][R24.64] ;  /* 0x00000012186c7981 */ /* 0x000964000c1e1920 */
.L_x_34:
[----:B------:R-:W-:Y:S05]  /*2330*/  BSYNC B1 ;  /* 0x0000000000017941 */ /* 0x000fea0003800000 */
.L_x_33:
[----:B-----5:R-:W-:Y:S01]  /*2340*/  FMUL R89, R108, R9 ;  /* 0x000000096c597220 */ /* 0x020fe20000400000 */
[----:B---3--:R-:W-:Y:S01]  /*2350*/  IADD3.X R27, R91, UR7, RZ, P5, !PT ;  /* 0x000000075b1b7c10 */ /* 0x008fe2000affe4ff */
[----:B------:R-:W-:Y:S01]  /*2360*/  BSSY B1, `(.L_x_35) ;  /* 0x0000009000017945 */ /* 0x000fe20003800000 */
[----:B------:R-:W-:Y:S01]  /*2370*/  ISETP.GT.AND P2, PT, R23, RZ, P1 ;  /* 0x000000ff1700720c */ /* 0x000fe20000f44270 */
[----:B------:R-:W-:Y:S01]  /*2380*/  FFMA R89, R28, R7, R89 ;  /* 0x000000071c597223 */ /* 0x000fe20000000059 */
[----:B------:R-:W-:Y:S02]  /*2390*/  IADD3 R98, P6, R92, UR6, RZ ;  /* 0x000000065c627c10 */ /* 0x000fe4000ffde0ff */
[----:B------:R-:W-:Y:S02]  /*23a0*/  IADD3 R100, P5, R94, UR12, RZ ;  /* 0x0000000c5e647c10 */ /* 0x000fe4000ffbe0ff */
[----:B------:R3:W-:Y:S01]  /*23b0*/  @P3 STG.E desc[UR18][R26.64], R89 ;  /* 0x000000591a003986 */ /* 0x0007e2000c101912 */
[----:B--2---:R-:W-:-:S06]  /*23c0*/  IADD3.X R99, R93, UR5, RZ, P6, !PT ;  /* 0x000000055d637c10 */ /* 0x004fcc000b7fe4ff */
[----:B------:R-:W-:Y:S05]  /*23d0*/  @!P2 BRA `(.L_x_36) ;  /* 0x000000000004a947 */ /* 0x000fea0003800000 */
[----:B------:R2:W5:Y:S02]  /*23e0*/  LDG.E.LTC128B R108, desc[UR18][R98.64] ;  /* 0x00000012626c7981 */ /* 0x000564000c1e1920 */
.L_x_36:
[----:B------:R-:W-:Y:S05]  /*23f0*/  BSYNC B1 ;  /* 0x0000000000017941 */ /* 0x000fea0003800000 */
.L_x_35:
[----:B-----5:R-:W-:Y:S01]  /*2400*/  FMUL R28, R108, R9 ;  /* 0x000000096c1c7220 */ /* 0x020fe20000400000 */
[----:B------:R-:W-:Y:S01]  /*2410*/  IADD3.X R101, R95, UR7, RZ, P5, !PT ;  /* 0x000000075f657c10 */ /* 0x000fe2000affe4ff */
[----:B------:R-:W-:Y:S01]  /*2420*/  BSSY B1, `(.L_x_37) ;  /* 0x0000009000017945 */ /* 0x000fe20003800000 */
[----:B------:R-:W-:Y:S01]  /*2430*/  ISETP.GT.AND P0, PT, R23, 0x8, P0 ;  /* 0x000000081700780c */ /* 0x000fe20000704270 */
[----:B---3--:R-:W-:Y:S01]  /*2440*/  FFMA R89, R29, R7, R28 ;  /* 0x000000071d597223 */ /* 0x008fe2000000001c */
[----:B------:R-:W-:Y:S02]  /*2450*/  IADD3 R28, P3, R96, UR24, RZ ;  /* 0x00000018601c7c10 */ /* 0x000fe4000ff7e0ff */
[----:B------:R-:W-:Y:S02]  /*2460*/  IADD3 R102, P5, R90, UR23, RZ ;  /* 0x000000175a667c10 */ /* 0x000fe4000ffbe0ff */
[----:B------:R3:W-:Y:S01]  /*2470*/  @P2 STG.E desc[UR18][R100.64], R89 ;  /* 0x0000005964002986 */ /* 0x0007e2000c101912 */
[----:B------:R-:W-:-:S06]  /*2480*/  IADD3.X R29, R97, UR22, RZ, P3, !PT ;  /* 0x00000016611d7c10 */ /* 0x000fcc0009ffe4ff */
[----:B------:R-:W-:Y:S05]  /*2490*/  @!P0 BRA `(.L_x_38) ;  /* 0x0000000000048947 */ /* 0x000fea0003800000 */
[----:B------:R0:W5:Y:S02]  /*24a0*/  LDG.E.LTC128B R108, desc[UR18][R28.64] ;  /* 0x000000121c6c7981 */ /* 0x000164000c1e1920 */
.L_x_38:
[----:B------:R-:W-:Y:S05]  /*24b0*/  BSYNC B1 ;  /* 0x0000000000017941 */ /* 0x000fea0003800000 */
.L_x_37:
[----:B0----5:R-:W-:Y:S01]  /*24c0*/  FMUL R29, R108, R9 ;  /* 0x000000096c1d7220 */ /* 0x021fe20000400000 */
[----:B------:R-:W-:Y:S01]  /*24d0*/  IADD3.X R103, R91, UR21, RZ, P5, !PT ;  /* 0x000000155b677c10 */ /* 0x000fe2000affe4ff */
[----:B------:R-:W-:Y:S01]  /*24e0*/  BSSY B1, `(.L_x_39) ;  /* 0x0000008000017945 */ /* 0x000fe20003800000 */
[----:B------:R-:W-:Y:S01]  /*24f0*/  ISETP.GT.AND P2, PT, R23, 0x8, P1 ;  /* 0x000000081700780c */ /* 0x000fe20000f44270 */
[----:B---3--:R-:W-:Y:S01]  /*2500*/  FFMA R89, R30, R7, R29 ;  /* 0x000000071e597223 */ /* 0x008fe2000000001d */
[----:B------:R-:W-:-:S04]  /*2510*/  IADD3 R28, P1, R92, UR24, RZ ;  /* 0x000000185c1c7c10 */ /* 0x000fc8000ff3e0ff */
[----:B------:R0:W-:Y:S01]  /*2520*/  @P0 STG.E desc[UR18][R102.64], R89 ;  /* 0x0000005966000986 */ /* 0x0001e2000c101912 */
[----:B------:R-:W-:-:S06]  /*2530*/  IADD3.X R29, R93, UR22, RZ, P1, !PT ;  /* 0x000000165d1d7c10 */ /* 0x000fcc0008ffe4ff */
[----:B------:R-:W-:Y:S05]  /*2540*/  @!P2 BRA `(.L_x_40) ;  /* 0x000000000004a947 */ /* 0x000fea0003800000 */
[----:B------:R3:W5:Y:S02]  /*2550*/  LDG.E.LTC128B R108, desc[UR18][R28.64] ;  /* 0x000000121c6c7981 */ /* 0x000764000c1e1920 */
.L_x_40:
[----:B------:R-:W-:Y:S05]  /*2560*/  BSYNC B1 ;  /* 0x0000000000017941 */ /* 0x000fea0003800000 */
.L_x_39:
[----:B-----5:R-:W-:Y:S01]  /*2570*/  FMUL R30, R108, R9 ;  /* 0x000000096c1e7220 */ /* 0x020fe20000400000 */
[----:B---3--:R-:W-:Y:S01]  /*2580*/  IADD3 R28, P5, R94, UR23, RZ ;  /* 0x000000175e1c7c10 */ /* 0x008fe2000ffbe0ff */
[----:B------:R-:W-:Y:S01]  /*2590*/  BSSY B1, `(.L_x_41) ;  /* 0x000000c000017945 */ /* 0x000fe20003800000 */
[----:B------:R-:W-:Y:S01]  /*25a0*/  ISETP.GT.AND P1, PT, R88, 0x10, PT ;  /* 0x000000105800780c */ /* 0x000fe20003f24270 */
[----:B0-----:R-:W-:Y:S01]  /*25b0*/  FFMA R89, R31, R7, R30 ;  /* 0x000000071f597223 */ /* 0x001fe2000000001e */
[----:B------:R-:W-:Y:S02]  /*25c0*/  IADD3.X R29, R95, UR21, RZ, P5, !PT ;  /* 0x000000155f1d7c10 */ /* 0x000fe4000affe4ff */
[----:B------:R-:W-:Y:S02]  /*25d0*/  ISETP.GT.AND P3, PT, R23, RZ, P1 ;  /* 0x000000ff1700720c */ /* 0x000fe40000f64270 */
[----:B------:R-:W-:Y:S01]  /*25e0*/  IADD3 R30, P6, R24, UR6, RZ ;  /* 0x00000006181e7c10 */ /* 0x000fe2000ffde0ff */
[----:B------:R0:W-:Y:S01]  /*25f0*/  @P2 STG.E desc[UR18][R28.64], R89 ;  /* 0x000000591c002986 */ /* 0x0001e2000c101912 */
[----:B------:R-:W-:-:S02]  /*2600*/  ISETP.GT.AND P0, PT, R88, 0x11, PT ;  /* 0x000000115800780c */ /* 0x000fc40003f04270 */
[----:B------:R-:W-:Y:S02]  /*2610*/  IADD3 R90, P5, R26, UR12, RZ ;  /* 0x0000000c1a5a7c10 */ /* 0x000fe4000ffbe0ff */
[----:B------:R-:W-:-:S05]  /*2620*/  IADD3.X R31, R25, UR5, RZ, P6, !PT ;  /* 0x00000005191f7c10 */ /* 0x000fca000b7fe4ff */
[----:B------:R-:W-:Y:S06]  /*2630*/  @!P3 BRA `(.L_x_42) ;  /* 0x000000000004b947 */ /* 0x000fec0003800000 */
[----:B------:R3:W5:Y:S02]  /*2640*/  LDG.E.LTC128B R108, desc[UR18][R30.64] ;  /* 0x000000121e6c7981 */ /* 0x000764000c1e1920 */
.L_x_42:
[----:B------:R-:W-:Y:S05]  /*2650*/  BSYNC B1 ;  /* 0x0000000000017941 */ /* 0x000fea0003800000 */
.L_x_41:
[----:B0----5:R-:W-:Y:S01]  /*2660*/  FMUL R29, R108, R9 ;  /* 0x000000096c1d7220 */ /* 0x021fe20000400000 */
[----:B------:R-:W-:Y:S01]  /*2670*/  IADD3.X R91, R27, UR7, RZ, P5, !PT ;  /* 0x000000071b5b7c10 */ /* 0x000fe2000affe4ff */
[----:B------:R-:W-:Y:S01]  /*2680*/  BSSY B1, `(.L_x_43) ;  /* 0x0000009000017945 */ /* 0x000fe20003800000 */
[----:B------:R-:W-:Y:S01]  /*2690*/  ISETP.GT.AND P2, PT, R23, RZ, P0 ;  /* 0x000000ff1700720c */ /* 0x000fe20000744270 */
[----:B------:R-:W-:Y:S01]  /*26a0*/  FFMA R89, R32, R7, R29 ;  /* 0x0000000720597223 */ /* 0x000fe2000000001d */
[----:B------:R-:W-:Y:S02]  /*26b0*/  IADD3 R28, P6, R98, UR6, RZ ;  /* 0x00000006621c7c10 */ /* 0x000fe4000ffde0ff */
[----:B------:R-:W-:Y:S02]  /*26c0*/  IADD3 R92, P5, R100, UR12, RZ ;  /* 0x0000000c645c7c10 */ /* 0x000fe4000ffbe0ff */
[----:B------:R0:W-:Y:S01]  /*26d0*/  @P3 STG.E desc[UR18][R90.64], R89 ;  /* 0x000000595a003986 */ /* 0x0001e2000c101912 */
[----:B------:R-:W-:-:S06]  /*26e0*/  IADD3.X R29, R99, UR5, RZ, P6, !PT ;  /* 0x00000005631d7c10 */ /* 0x000fcc000b7fe4ff */
[----:B------:R-:W-:Y:S05]  /*26f0*/  @!P2 BRA `(.L_x_44) ;  /* 0x000000000004a947 */ /* 0x000fea0003800000 */
[----:B------:R0:W5:Y:S02]  /*2700*/  LDG.E.LTC128B R108, desc[UR18][R28.64] ;  /* 0x000000121c6c7981 */ /* 0x000164000c1e1920 */
.L_x_44:
[----:B------:R-:W-:Y:S05]  /*2710*/  BSYNC B1 ;  /* 0x0000000000017941 */ /* 0x000fea0003800000 */
.L_x_43:
[----:B-----5:R-:W-:Y:S01]  /*2720*/  FMUL R32, R108, R9 ;  /* 0x000000096c207220 */ /* 0x020fe20000400000 */
[----:B------:R-:W-:Y:S01]  /*2730*/  IADD3.X R93, R101, UR7, RZ, P5, !PT ;  /* 0x00000007655d7c10 */ /* 0x000fe2000affe4ff */
[----:B------:R-:W-:Y:S01]  /*2740*/  BSSY B1, `(.L_x_45) ;  /* 0x0000009000017945 */ /* 0x000fe20003800000 */
[----:B------:R-:W-:Y:S01]  /*2750*/  ISETP.GT.AND P1, PT, R23, 0x8, P1 ;  /* 0x000000081700780c */ /* 0x000fe20000f24270 */
[----:B------:R-:W-:Y:S01]  /*2760*/  FFMA R33, R33, R7, R32 ;  /* 0x0000000721217223 */ /* 0x000fe20000000020 */
[----:B----4-:R-:W-:Y:S02]  /*2770*/  IADD3 R24, P3, R24, UR24, RZ ;  /* 0x0000001818187c10 */ /* 0x010fe4000ff7e0ff */
[----:B------:R-:W-:Y:S02]  /*2780*/  IADD3 R32, P5, R26, UR23, RZ ;  /* 0x000000171a207c10 */ /* 0x000fe4000ffbe0ff */
[----:B------:R4:W-:Y:S01]  /*2790*/  @P2 STG.E desc[UR18][R92.64], R33 ;  /* 0x000000215c002986 */ /* 0x0009e2000c101912 */
[----:B------:R-:W-:-:S06]  /*27a0*/  IADD3.X R25, R25, UR22, RZ, P3, !PT ;  /* 0x0000001619197c10 */ /* 0x000fcc0009ffe4ff */
[----:B------:R-:W-:Y:S05]  /*27b0*/  @!P1 BRA `(.L_x_46) ;  /* 0x0000000000049947 */ /* 0x000fea0003800000 */
[----:B------:R0:W5:Y:S02]  /*27c0*/  LDG.E.LTC128B R108, desc[UR18][R24.64] ;  /* 0x00000012186c7981 */ /* 0x000164000c1e1920 */
.L_x_46:
[----:B------:R-:W-:Y:S05]  /*27d0*/  BSYNC B1 ;  /* 0x0000000000017941 */ /* 0x000fea0003800000 */
.L_x_45:
[----:B0----5:R-:W-:Y:S01]  /*27e0*/  FMUL R25, R108, R9 ;  /* 0x000000096c197220 */ /* 0x021fe20000400000 */
[----:B----4-:R-:W-:Y:S01]  /*27f0*/  IADD3.X R33, R27, UR21, RZ, P5, !PT ;  /* 0x000000151b217c10 */ /* 0x010fe2000affe4ff */
[----:B------:R-:W-:Y:S01]  /*2800*/  BSSY B1, `(.L_x_47) ;  /* 0x0000008000017945 */ /* 0x000fe20003800000 */
[----:B------:R-:W-:Y:S01]  /*2810*/  ISETP.GT.AND P2, PT, R23, 0x8, P0 ;  /* 0x000000081700780c */ /* 0x000fe20000744270 */
[----:B------:R-:W-:Y:S01]  /*2820*/  FFMA R27, R34, R7, R25 ;  /* 0x00000007221b7223 */ /* 0x000fe20000000019 */
[----:B------:R-:W-:-:S04]  /*2830*/  IADD3 R24, P0, R98, UR24, RZ ;  /* 0x0000001862187c10 */ /* 0x000fc8000ff1e0ff */
[----:B------:R0:W-:Y:S01]  /*2840*/  @P1 STG.E desc[UR18][R32.64], R27 ;  /* 0x0000001b20001986 */ /* 0x0001e2000c101912 */
[----:B------:R-:W-:-:S06]  /*2850*/  IADD3.X R25, R99, UR22, RZ, P0, !PT ;  /* 0x0000001663197c10 */ /* 0x000fcc00087fe4ff */
[----:B------:R-:W-:Y:S05]  /*2860*/  @!P2 BRA `(.L_x_48) ;  /* 0x000000000004a947 */ /* 0x000fea0003800000 */
[----:B------:R4:W5:Y:S02]  /*2870*/  LDG.E.LTC128B R108, desc[UR18][R24.64] ;  /* 0x00000012186c7981 */ /* 0x000964000c1e1920 */
.L_x_48:
[----:B------:R-:W-:Y:S05]  /*2880*/  BSYNC B1 ;  /* 0x0000000000017941 */ /* 0x000fea0003800000 */
.L_x_47:
[----:B-----5:R-:W-:Y:S01]  /*2890*/  FMUL R26, R108, R9 ;  /* 0x000000096c1a7220 */ /* 0x020fe20000400000 */
[----:B----4-:R-:W-:Y:S01]  /*28a0*/  IADD3 R24, P5, R100, UR23, RZ ;  /* 0x0000001764187c10 */ /* 0x010fe2000ffbe0ff */
[----:B------:R-:W-:Y:S01]  /*28b0*/  BSSY B1, `(.L_x_49) ;  /* 0x000000c000017945 */ /* 0x000fe20003800000 */
[----:B------:R-:W-:Y:S01]  /*28c0*/  ISETP.GT.AND P1, PT, R88, 0x18, PT ;  /* 0x000000185800780c */ /* 0x000fe20003f24270 */
[----:B------:R-:W-:Y:S01]  /*28d0*/  FFMA R35, R35, R7, R26 ;  /* 0x0000000723237223 */ /* 0x000fe2000000001a */
[----:B------:R-:W-:Y:S02]  /*28e0*/  IADD3.X R25, R101, UR21, RZ, P5, !PT ;  /* 0x0000001565197c10 */ /* 0x000fe4000affe4ff */
[----:B------:R-:W-:Y:S02]  /*28f0*/  ISETP.GT.AND P3, PT, R23, RZ, P1 ;  /* 0x000000ff1700720c */ /* 0x000fe40000f64270 */
[----:B------:R-:W-:Y:S01]  /*2900*/  IADD3 R26, P6, R30, UR6, RZ ;  /* 0x000000061e1a7c10 */ /* 0x000fe2000ffde0ff */
[----:B------:R4:W-:Y:S01]  /*2910*/  @P2 STG.E desc[UR18][R24.64], R35 ;  /* 0x0000002318002986 */ /* 0x0009e2000c101912 */
[----:B------:R-:W-:-:S02]  /*2920*/  ISETP.GT.AND P0, PT, R88, 0x19, PT ;  /* 0x000000195800780c */ /* 0x000fc40003f04270 */
[----:B0-----:R-:W-:Y:S02]  /*2930*/  IADD3 R32, P5, R90, UR12, RZ ;  /* 0x0000000c5a207c10 */ /* 0x001fe4000ffbe0ff */
[----:B------:R-:W-:-:S05]  /*2940*/  IADD3.X R27, R31, UR5, RZ, P6, !PT ;  /* 0x000000051f1b7c10 */ /* 0x000fca000b7fe4ff */
[----:B------:R-:W-:Y:S06]  /*2950*/  @!P3 BRA `(.L_x_50) ;  /* 0x000000000004b947 */ /* 0x000fec0003800000 */
[----:B------:R0:W5:Y:S02]  /*2960*/  LDG.E.LTC128B R108, desc[UR18][R26.64] ;  /* 0x000000121a6c7981 */ /* 0x000164000c1e1920 */
.L_x_50:
[----:B------:R-:W-:Y:S05]  /*2970*/  BSYNC B1 ;  /* 0x0000000000017941 */ /* 0x000fea0003800000 */
.L_x_49:
[----:B----45:R-:W-:Y:S01]  /*2980*/  FMUL R25, R108, R9 ;  /* 0x000000096c197220 */ /* 0x030fe20000400000 */
        /* <DEDUP_REMOVED lines=10> */
.L_x_52:
[----:B------:R-:W-:Y:S05]  /*2a30*/  BSYNC B1 ;  /* 0x0000000000017941 */ /* 0x000fea0003800000 */
.L_x_51:
[----:B-----5:R-:W-:Y:S01]  /*2a40*/  FMUL R36, R108, R9 ;  /* 0x000000096c247220 */ /* 0x020fe20000400000 */
[----:B----4-:R-:W-:Y:S01]  /*2a50*/  IADD3.X R35, R93, UR7, RZ, P5, !PT ;  /* 0x000000075d237c10 */ /* 0x010fe2000affe4ff */
[----:B------:R-:W-:Y:S01]  /*2a60*/  BSSY B1, `(.L_x_53) ;  /* 0x0000009000017945 */ /* 0x000fe20003800000 */
[----:B------:R-:W-:Y:S01]  /*2a70*/  ISETP.GT.AND P1, PT, R23, 0x8, P1 ;  /* 0x000000081700780c */ /* 0x000fe20000f24270 */
[----:B------:R-:W-:Y:S01]  /*2a80*/  FFMA R37, R37, R7, R36 ;  /* 0x0000000725257223 */ /* 0x000fe20000000024 */
[----:B---3--:R-:W-:Y:S02]  /*2a90*/  IADD3 R30, P3, R30, UR24, RZ ;  /* 0x000000181e1e7c10 */ /* 0x008fe4000ff7e0ff */
[----:B------:R-:W-:Y:S02]  /*2aa0*/  IADD3 R36, P5, R90, UR23, RZ ;  /* 0x000000175a247c10 */ /* 0x000fe4000ffbe0ff */
[----:B------:R3:W-:Y:S01]  /*2ab0*/  @P2 STG.E desc[UR18][R34.64], R37 ;  /* 0x0000002522002986 */ /* 0x0007e2000c101912 */
[----:B------:R-:W-:-:S06]  /*2ac0*/  IADD3.X R31, R31, UR22, RZ, P3, !PT ;  /* 0x000000161f1f7c10 */ /* 0x000fcc0009ffe4ff */
[----:B------:R-:W-:Y:S05]  /*2ad0*/  @!P1 BRA `(.L_x_54) ;  /* 0x0000000000049947 */ /* 0x000fea0003800000 */
[----:B------:R4:W5:Y:S02]  /*2ae0*/  LDG.E.LTC128B R108, desc[UR18][R30.64] ;  /* 0x000000121e6c7981 */ /* 0x000964000c1e1920 */
.L_x_54:
[----:B------:R-:W-:Y:S05]  /*2af0*/  BSYNC B1 ;  /* 0x0000000000017941 */ /* 0x000fea0003800000 */
.L_x_53:
[----:B----45:R-:W-:Y:S01]  /*2b00*/  FMUL R31, R108, R9 ;  /* 0x000000096c1f7220 */ /* 0x030fe20000400000 */
[----:B---3--:R-:W-:Y:S01]  /*2b10*/  IADD3.X R37, R91, UR21, RZ, P5, !PT ;  /* 0x000000155b257c10 */ /* 0x008fe2000affe4ff */
        /* <DEDUP_REMOVED lines=8> */
.L_x_56:
[----:B------:R-:W-:Y:S05]  /*2ba0*/  BSYNC B1 ;  /* 0x0000000000017941 */ /* 0x000fea0003800000 */
.L_x_55:
        /* <DEDUP_REMOVED lines=10> */
[----:B---3--:R-:W-:Y:S02]  /*2c50*/  IADD3 R36, P5, R32, UR12, RZ ;  /* 0x0000000c20247c10 */ /* 0x008fe4000ffbe0ff */
[----:B------:R-:W-:-:S05]  /*2c60*/  IADD3.X R31, R27, UR5, RZ, P6, !PT ;  /* 0x000000051b1f7c10 */ /* 0x000fca000b7fe4ff */
[----:B------:R-:W-:Y:S06]  /*2c70*/  @!P3 BRA `(.L_x_58) ;  /* 0x000000000004b947 */ /* 0x000fec0003800000 */
[----:B------:R3:W5:Y:S02]  /*2c80*/  LDG.E.LTC128B R108, desc[UR18][R30.64] ;  /* 0x000000121e6c7981 */ /* 0x000764000c1e1920 */
.L_x_58:
[----:B------:R-:W-:Y:S05]  /*2c90*/  BSYNC B1 ;  /* 0x0000000000017941 */ /* 0x000fea0003800000 */
.L_x_57:
        /* <DEDUP_REMOVED lines=11> */
.L_x_60:
[----:B------:R-:W-:Y:S05]  /*2d50*/  BSYNC B1 ;  /* 0x0000000000017941 */ /* 0x000fea0003800000 */
.L_x_59:
[----:B-----5:R-:W-:Y:S01]  /*2d60*/  FMUL R40, R108, R9 ;  /* 0x000000096c287220 */ /* 0x020fe20000400000 */
[----:B----4-:R-:W-:Y:S01]  /*2d70*/  IADD3.X R39, R35, UR7, RZ, P5, !PT ;  /* 0x0000000723277c10 */ /* 0x010fe2000affe4ff */
[----:B------:R-:W-:Y:S01]  /*2d80*/  BSSY B1, `(.L_x_61) ;  /* 0x0000009000017945 */ /* 0x000fe20003800000 */
[----:B------:R-:W-:Y:S01]  /*2d90*/  ISETP.GT.AND P1, PT, R23, 0x8, P1 ;  /* 0x000000081700780c */ /* 0x000fe20000f24270 */
[----:B------:R-:W-:Y:S01]  /*2da0*/  FFMA R41, R41, R7, R40 ;  /* 0x0000000729297223 */ /* 0x000fe20000000028 */
[----:B0-----:R-:W-:Y:S02]  /*2db0*/  IADD3 R26, P3, R26, UR24, RZ ;  /* 0x000000181a1a7c10 */ /* 0x001fe4000ff7e0ff */
[----:B------:R-:W-:Y:S02]  /*2dc0*/  IADD3 R40, P5, R32, UR23, RZ ;  /* 0x0000001720287c10 */ /* 0x000fe4000ffbe0ff */
[----:B------:R0:W-:Y:S01]  /*2dd0*/  @P2 STG.E desc[UR18][R38.64], R41 ;  /* 0x0000002926002986 */ /* 0x0001e2000c101912 */
[----:B------:R-:W-:-:S06]  /*2de0*/  IADD3.X R27, R27, UR22, RZ, P3, !PT ;  /* 0x000000161b1b7c10 */ /* 0x000fcc0009ffe4ff */
[----:B------:R-:W-:Y:S05]  /*2df0*/  @!P1 BRA `(.L_x_62) ;  /* 0x0000000000049947 */ /* 0x000fea0003800000 */
[----:B------:R4:W5:Y:S02]  /*2e00*/  LDG.E.LTC128B R108, desc[UR18][R26.64] ;  /* 0x000000121a6c7981 */ /* 0x000964000c1e1920 */
.L_x_62:
[----:B------:R-:W-:Y:S05]  /*2e10*/  BSYNC B1 ;  /* 0x0000000000017941 */ /* 0x000fea0003800000 */
.L_x_61:
[----:B----45:R-:W-:Y:S01]  /*2e20*/  FMUL R27, R108, R9 ;  /* 0x000000096c1b7220 */ /* 0x030fe20000400000 */
[----:B0-----:R-:W-:Y:S01]  /*2e30*/  IADD3.X R41, R33, UR21, RZ, P5, !PT ;  /* 0x0000001521297c10 */ /* 0x001fe2000affe4ff */
        /* <DEDUP_REMOVED lines=8> */
.L_x_64:
[----:B------:R-:W-:Y:S05]  /*2ec0*/  BSYNC B1 ;  /* 0x0000000000017941 */ /* 0x000fea0003800000 */
.L_x_63:
        /* <DEDUP_REMOVED lines=10> */
[----:B------:R-:W-:Y:S02]  /*2f70*/  IADD3 R32, P5, R36, UR12, RZ ;  /* 0x0000000c24207c10 */ /* 0x000fe4000ffbe0ff */
[----:B0-----:R-:W-:-:S05]  /*2f80*/  IADD3.X R27, R31, UR5, RZ, P6, !PT ;  /* 0x000000051f1b7c10 */ /* 0x001fca000b7fe4ff */
[----:B------:R-:W-:Y:S06]  /*2f90*/  @!P3 BRA `(.L_x_66) ;  /* 0x000000000004b947 */ /* 0x000fec0003800000 */
[----:B------:R0:W5:Y:S02]  /*2fa0*/  LDG.E.LTC128B R108, desc[UR18][R26.64] ;  /* 0x000000121a6c7981 */ /* 0x000164000c1e1920 */
.L_x_66:
[----:B------:R-:W-:Y:S05]  /*2fb0*/  BSYNC B1 ;  /* 0x0000000000017941 */ /* 0x000fea0003800000 */
.L_x_65:
        /* <DEDUP_REMOVED lines=11> */
.L_x_68:
[----:B------:R-:W-:Y:S05]  /*3070*/  BSYNC B1 ;  /* 0x0000000000017941 */ /* 0x000fea0003800000 */
.L_x_67:
        /* <DEDUP_REMOVED lines=11> */
.L_x_70:
[----:B------:R-:W-:Y:S05]  /*3130*/  BSYNC B1 ;  /* 0x0000000000017941 */ /* 0x000fea0003800000 */
.L_x_69:
[----:B----45:R-:W-:Y:S01]  /*3140*/  FMUL R31, R108, R9 ;  /* 0x000000096c1f7220 */ /* 0x030fe20000400000 */
[----:B------:R-:W-:Y:S01]  /*3150*/  IADD3.X R41, R37, UR21, RZ, P5, !PT ;  /* 0x0000001525297c10 */ /* 0x000fe2000affe4ff */
        /* <DEDUP_REMOVED lines=8> */
.L_x_72:
[----:B------:R-:W-:Y:S05]  /*31e0*/  BSYNC B1 ;  /* 0x0000000000017941 */ /* 0x000fea0003800000 */
.L_x_71:
[----:B-----5:R-:W-:Y:S01]  /*31f0*/  FMUL R30, R108, R9 ;  /* 0x000000096c1e7220 */ /* 0x020fe20000400000 */
[----:B0-----:R-:W-:Y:S01]  /*3200*/  IADD3 R28, P5, R38, UR23, RZ ;  /* 0x00000017261c7c10 */ /* 0x001fe2000ffbe0ff */
        /* <DEDUP_REMOVED lines=9> */
[----:B----4-:R-:W-:-:S05]  /*32a0*/  IADD3.X R31, R27, UR5, RZ, P6, !PT ;  /* 0x000000051b1f7c10 */ /* 0x010fca000b7fe4ff */
[----:B------:R-:W-:Y:S06]  /*32b0*/  @!P3 BRA `(.L_x_74) ;  /* 0x000000000004b947 */ /* 0x000fec0003800000 */
[----:B------:R4:W5:Y:S02]  /*32c0*/  LDG.E.LTC128B R108, desc[UR18][R30.64] ;  /* 0x000000121e6c7981 */ /* 0x000964000c1e1920 */
.L_x_74:
[----:B------:R-:W-:Y:S05]  /*32d0*/  BSYNC B1 ;  /* 0x0000000000017941 */ /* 0x000fea0003800000 */
.L_x_73:
        /* <DEDUP_REMOVED lines=11> */
.L_x_76:
[----:B------:R-:W-:Y:S05]  /*3390*/  BSYNC B1 ;  /* 0x0000000000017941 */ /* 0x000fea0003800000 */
.L_x_75:
[----:B-----5:R-:W-:Y:S01]  /*33a0*/  FMUL R40, R108, R9 ;  /* 0x000000096c287220 */ /* 0x020fe20000400000 */
[----:B0-----:R-:W-:Y:S01]  /*33b0*/  IADD3.X R39, R35, UR7, RZ, P5, !PT ;  /* 0x0000000723277c10 */ /* 0x001fe2000affe4ff */
[----:B------:R-:W-:Y:S01]  /*33c0*/  BSSY B1, `(.L_x_77) ;  /* 0x0000009000017945 */ /* 0x000fe20003800000 */
[----:B------:R-:W-:Y:S01]  /*33d0*/  ISETP.GT.AND P1, PT, R23, 0x8, P1 ;  /* 0x000000081700780c */ /* 0x000fe20000f24270 */
[----:B------:R-:W-:Y:S01]  /*33e0*/  FFMA R49, R49, R7, R40 ;  /* 0x0000000731317223 */ /* 0x000fe20000000028 */
[----:B------:R-:W-:Y:S02]  /*33f0*/  IADD3 R26, P3, R26, UR24, RZ ;  /* 0x000000181a1a7c10 */ /* 0x000fe4000ff7e0ff */
[----:B------:R-:W-:Y:S02]  /*3400*/  IADD3 R40, P5, R32, UR23, RZ ;  /* 0x0000001720287c10 */ /* 0x000fe4000ffbe0ff */
[----:B------:R0:W-:Y:S01]  /*3410*/  @P2 STG.E desc[UR18][R38.64], R49 ;  /* 0x0000003126002986 */ /* 0x0001e2000c101912 */
[----:B------:R-:W-:-:S06]  /*3420*/  IADD3.X R27, R27, UR22, RZ, P3, !PT ;  /* 0x000000161b1b7c10 */ /* 0x000fcc0009ffe4ff */
[----:B------:R-:W-:Y:S05]  /*3430*/  @!P1 BRA `(.L_x_78) ;  /* 0x0000000000049947 */ /* 0x000fea0003800000 */
[----:B------:R0:W5:Y:S02]  /*3440*/  LDG.E.LTC128B R108, desc[UR18][R26.64] ;  /* 0x000000121a6c7981 */ /* 0x000164000c1e1920 */
.L_x_78:
[----:B------:R-:W-:Y:S05]  /*3450*/  BSYNC B1 ;  /* 0x0000000000017941 */ /* 0x000fea0003800000 */
.L_x_77:
[----:B0----5:R-:W-:Y:S01]  /*3460*/  FMUL R27, R108, R9 ;  /* 0x000000096c1b7220 */ /* 0x021fe20000400000 */
        /* <DEDUP_REMOVED lines=9> */
.L_x_80:
[----:B------:R-:W-:Y:S05]  /*3500*/  BSYNC B1 ;  /* 0x0000000000017941 */ /* 0x000fea0003800000 */
.L_x_79:
        /* <DEDUP_REMOVED lines=14> */
.L_x_82:
[----:B------:R-:W-:Y:S05]  /*35f0*/  BSYNC B1 ;  /* 0x0000000000017941 */ /* 0x000fea0003800000 */
.L_x_81:
[----:B0----5:R-:W-:Y:S01]  /*3600*/  FMUL R25, R108, R9 ;  /* 0x000000096c197220 */ /* 0x021fe20000400000 */
[----:B------:R-:W-:Y:S01]  /*3610*/  IADD3.X R33, R37, UR7, RZ, P5, !PT ;  /* 0x0000000725217c10 */ /* 0x000fe2000affe4ff */
[----:B------:R-:W-:Y:S01]  /*3620*/  BSSY B1, `(.L_x_83) ;  /* 0x0000009000017945 */ /* 0x000fe20003800000 */
[----:B------:R-:W-:Y:S01]  /*3630*/  ISETP.GT.AND P2, PT, R23, RZ, P0 ;  /* 0x000000ff1700720c */ /* 0x000fe20000744270 */
[----:B---3--:R-:W-:Y:S01]  /*3640*/  FFMA R35, R52, R7, R25 ;  /* 0x0000000734237223 */ /* 0x008fe20000000019 */
[----:B------:R-:W-:Y:S02]  /*3650*/  IADD3 R24, P6, R28, UR6, RZ ;  /* 0x000000061c187c10 */ /* 0x000fe4000ffde0ff */
[----:B------:R-:W-:Y:S02]  /*3660*/  IADD3 R34, P5, R38, UR12, RZ ;  /* 0x0000000c26227c10 */ /* 0x000fe4000ffbe0ff */
[----:B------:R0:W-:Y:S01]  /*3670*/  @P3 STG.E desc[UR18][R32.64], R35 ;  /* 0x0000002320003986 */ /* 0x0001e2000c101912 */
[----:B------:R-:W-:-:S06]  /*3680*/  IADD3.X R25, R29, UR5, RZ, P6, !PT ;  /* 0x000000051d197c10 */ /* 0x000fcc000b7fe4ff */
[----:B------:R-:W-:Y:S05]  /*3690*/  @!P2 BRA `(.L_x_84) ;  /* 0x000000000004a947 */ /* 0x000fea0003800000 */
[----:B------:R3:W5:Y:S02]  /*36a0*/  LDG.E.LTC128B R108, desc[UR18][R24.64] ;  /* 0x00000012186c7981 */ /* 0x000764000c1e1920 */
.L_x_84:
[----:B------:R-:W-:Y:S05]  /*36b0*/  BSYNC B1 ;  /* 0x0000000000017941 */ /* 0x000fea0003800000 */
.L_x_83:
[----:B-----5:R-:W-:Y:S01]  /*36c0*/  FMUL R40, R108, R9 ;  /* 0x000000096c287220 */ /* 0x020fe20000400000 */
[----:B0-----:R-:W-:Y:S01]  /*36d0*/  IADD3.X R35, R39, UR7, RZ, P5, !PT ;  /* 0x0000000727237c10 */ /* 0x001fe2000affe4ff */
        /* <DEDUP_REMOVED lines=9> */
.L_x_86:
[----:B------:R-:W-:Y:S05]  /*3770*/  BSYNC B1 ;  /* 0x0000000000017941 */ /* 0x000fea0003800000 */
.L_x_85:
        /* <DEDUP_REMOVED lines=10> */
.L_x_88:
[----:B------:R-:W-:Y:S05]  /*3820*/  BSYNC B1 ;  /* 0x0000000000017941 */ /* 0x000fea0003800000 */
.L_x_87:
        /* <DEDUP_REMOVED lines=14> */
.L_x_90:
[----:B------:R-:W-:Y:S05]  /*3910*/  BSYNC B1 ;  /* 0x0000000000017941 */ /* 0x000fea0003800000 */
.L_x_89:
        /* <DEDUP_REMOVED lines=11> */
.L_x_92:
[----:B------:R-:W-:Y:S05]  /*39d0*/  BSYNC B1 ;  /* 0x0000000000017941 */ /* 0x000fea0003800000 */
.L_x_91:
        /* <DEDUP_REMOVED lines=11> */
.L_x_94:
[----:B------:R-:W-:Y:S05]  /*3a90*/  BSYNC B1 ;  /* 0x0000000000017941 */ /* 0x000fea0003800000 */
.L_x_93:
[----:B0----5:R-:W-:Y:S01]  /*3aa0*/  FMUL R27, R108, R9 ;  /* 0x000000096c1b7220 */ /* 0x021fe20000400000 */
[----:B------:R-:W-:Y:S01]  /*3ab0*/  IADD3.X R41, R33, UR21, RZ, P5, !PT ;  /* 0x0000001521297c10 */ /* 0x000fe2000affe4ff */
[----:B------:R-:W-:Y:S01]  /*3ac0*/  BSSY B1, `(.L_x_95) ;  /* 0x0000008000017945 */ /* 0x000fe20003800000 */
[----:B------:R-:W-:Y:S01]  /*3ad0*/  ISETP.GT.AND P2, PT, R23, 0x8, P0 ;  /* 0x000000081700780c */ /* 0x000fe20000744270 */
[----:B------:R-:W-:Y:S01]  /*3ae0*/  FFMA R27, R58, R7, R27 ;  /* 0x000000073a1b7223 */ /* 0x000fe2000000001b */
[----:B---3--:R-:W-:-:S04]  /*3af0*/  IADD3 R24, P0, R24, UR24, RZ ;  /* 0x0000001818187c10 */ /* 0x008fc8000ff1e0ff */
[----:B------:R0:W-:Y:S01]  /*3b00*/  @P1 STG.E desc[UR18][R40.64], R27 ;  /* 0x0000001b28001986 */ /* 0x0001e2000c101912 */
[----:B------:R-:W-:-:S06]  /*3b10*/  IADD3.X R25, R25, UR22, RZ, P0, !PT ;  /* 0x0000001619197c10 */ /* 0x000fcc00087fe4ff */
[----:B------:R-:W-:Y:S05]  /*3b20*/  @!P2 BRA `(.L_x_96) ;  /* 0x000000000004a947 */ /* 0x000fea0003800000 */
[----:B------:R3:W5:Y:S02]  /*3b30*/  LDG.E.LTC128B R108, desc[UR18][R24.64] ;  /* 0x00000012186c7981 */ /* 0x000764000c1e1920 */
.L_x_96:
[----:B------:R-:W-:Y:S05]  /*3b40*/  BSYNC B1 ;  /* 0x0000000000017941 */ /* 0x000fea0003800000 */
.L_x_95:
[----:B-----5:R-:W-:Y:S01]  /*3b50*/  FMUL R26, R108, R9 ;  /* 0x000000096c1a7220 */ /* 0x020fe20000400000 */
[----:B---3--:R-:W-:Y:S01]  /*3b60*/  IADD3 R24, P5, R34, UR23, RZ ;  /* 0x0000001722187c10 */ /* 0x008fe2000ffbe0ff */
        /* <DEDUP_REMOVED lines=12> */
.L_x_98:
[----:B------:R-:W-:Y:S05]  /*3c30*/  BSYNC B1 ;  /* 0x0000000000017941 */ /* 0x000fea0003800000 */
.L_x_97:
[----:B---3-5:R-:W-:Y:S01]  /*3c40*/  FMUL R25, R108, R9 ;  /* 0x000000096c197220 */ /* 0x028fe20000400000 */
        /* <DEDUP_REMOVED lines=10> */
.L_x_100:
[----:B------:R-:W-:Y:S05]  /*3cf0*/  BSYNC B1 ;  /* 0x0000000000017941 */ /* 0x000fea0003800000 */
.L_x_99:
[----:B-----5:R-:W-:Y:S01]  /*3d00*/  FMUL R40, R108, R9 ;  /* 0x000000096c287220 */ /* 0x020fe20000400000 */
[----:B---3--:R-:W-:Y:S01]  /*3d10*/  IADD3.X R35, R39, UR7, RZ, P5, !PT ;  /* 0x0000000727237c10 */ /* 0x008fe2000affe4ff */
        /* <DEDUP_REMOVED lines=9> */
.L_x_102:
[----:B------:R-:W-:Y:S05]  /*3db0*/  BSYNC B1 ;  /* 0x0000000000017941 */ /* 0x000fea0003800000 */
.L_x_101:
        /* <DEDUP_REMOVED lines=10> */
.L_x_104:
[----:B------:R-:W-:Y:S05]  /*3e60*/  BSYNC B1 ;  /* 0x0000000000017941 */ /* 0x000fea0003800000 */
.L_x_103:
        /* <DEDUP_REMOVED lines=14> */
.L_x_106:
[----:B------:R-:W-:Y:S05]  /*3f50*/  BSYNC B1 ;  /* 0x0000000000017941 */ /* 0x000fea0003800000 */
.L_x_105:
        /* <DEDUP_REMOVED lines=11> */
.L_x_108:
[----:B------:R-:W-:Y:S05]  /*4010*/  BSYNC B1 ;  /* 0x0000000000017941 */ /* 0x000fea0003800000 */
.L_x_107:
        /* <DEDUP_REMOVED lines=11> */
.L_x_110:
[----:B------:R-:W-:Y:S05]  /*40d0*/  BSYNC B1 ;  /* 0x0000000000017941 */ /* 0x000fea0003800000 */
.L_x_109:
        /* <DEDUP_REMOVED lines=10> */
.L_x_112:
[----:B------:R-:W-:Y:S05]  /*4180*/  BSYNC B1 ;  /* 0x0000000000017941 */ /* 0x000fea0003800000 */
.L_x_111:
        /* <DEDUP_REMOVED lines=14> */
.L_x_114:
[----:B------:R-:W-:Y:S05]  /*4270*/  BSYNC B1 ;  /* 0x0000000000017941 */ /* 0x000fea0003800000 */
.L_x_113:
        /* <DEDUP_REMOVED lines=11> */
.L_x_116:
[----:B------:R-:W-:Y:S05]  /*4330*/  BSYNC B1 ;  /* 0x0000000000017941 */ /* 0x000fea0003800000 */
.L_x_115:
        /* <DEDUP_REMOVED lines=11> */
.L_x_118:
[----:B------:R-:W-:Y:S05]  /*43f0*/  BSYNC B1 ;  /* 0x0000000000017941 */ /* 0x000fea0003800000 */
.L_x_117:
        /* <DEDUP_REMOVED lines=10> */
.L_x_120:
[----:B------:R-:W-:Y:S05]  /*44a0*/  BSYNC B1 ;  /* 0x0000000000017941 */ /* 0x000fea0003800000 */
.L_x_119:
        /* <DEDUP_REMOVED lines=14> */
.L_x_122:
[----:B------:R-:W-:Y:S05]  /*4590*/  BSYNC B1 ;  /* 0x0000000000017941 */ /* 0x000fea0003800000 */
.L_x_121:
        /* <DEDUP_REMOVED lines=11> */
.L_x_124:
[----:B------:R-:W-:Y:S05]  /*4650*/  BSYNC B1 ;  /* 0x0000000000017941 */ /* 0x000fea0003800000 */
.L_x_123:
        /* <DEDUP_REMOVED lines=11> */
.L_x_126:
[----:B------:R-:W-:Y:S05]  /*4710*/  BSYNC B1 ;  /* 0x0000000000017941 */ /* 0x000fea0003800000 */
.L_x_125:
        /* <DEDUP_REMOVED lines=10> */
.L_x_128:
[----:B------:R-:W-:Y:S05]  /*47c0*/  BSYNC B1 ;  /* 0x0000000000017941 */ /* 0x000fea0003800000 */
.L_x_127:
        /* <DEDUP_REMOVED lines=14> */
.L_x_130:
[----:B------:R-:W-:Y:S05]  /*48b0*/  BSYNC B1 ;  /* 0x0000000000017941 */ /* 0x000fea0003800000 */
.L_x_129:
        /* <DEDUP_REMOVED lines=11> */
.L_x_132:
[----:B------:R-:W-:Y:S05]  /*4970*/  BSYNC B1 ;  /* 0x0000000000017941 */ /* 0x000fea0003800000 */
.L_x_131:
        /* <DEDUP_REMOVED lines=11> */
.L_x_134:
[----:B------:R-:W-:Y:S05]  /*4a30*/  BSYNC B1 ;  /* 0x0000000000017941 */ /* 0x000fea0003800000 */
.L_x_133:
        /* <DEDUP_REMOVED lines=10> */
.L_x_136:
[----:B------:R-:W-:Y:S05]  /*4ae0*/  BSYNC B1 ;  /* 0x0000000000017941 */ /* 0x000fea0003800000 */
.L_x_135:
        /* <DEDUP_REMOVED lines=14> */
.L_x_138:
[----:B------:R-:W-:Y:S05]  /*4bd0*/  BSYNC B1 ;  /* 0x0000000000017941 */ /* 0x000fea0003800000 */
.L_x_137:
[----:B0----5:R-:W-:Y:S01]  /*4be0*/  FMUL R29, R108, R9 ;  /* 0x000000096c1d7220 */ /* 0x021fe20000400000 */
[----:B------:R-:W-:Y:S01]  /*4bf0*/  IADD3.X R37, R33, UR7, RZ, P6, !PT ;  /* 0x0000000721257c10 */ /* 0x000fe2000b7fe4ff */
[----:B------:R-:W-:Y:S01]  /*4c00*/  BSSY B1, `(.L_x_139) ;  /* 0x0000008000017945 */ /* 0x000fe20003800000 */
[----:B------:R-:W-:Y:S01]  /*4c10*/  ISETP.GT.AND P2, PT, R23, RZ, P1 ;  /* 0x000000ff1700720c */ /* 0x000fe20000f44270 */
[----:B------:R-:W-:Y:S01]  /*4c20*/  FFMA R29, R80, R7, R29 ;  /* 0x00000007501d7223 */ /* 0x000fe2000000001d */
[----:B------:R-:W-:-:S04]  /*4c30*/  IADD3 R40, P0, R24, UR6, RZ ;  /* 0x0000000618287c10 */ /* 0x000fc8000ff1e0ff */
[----:B------:R0:W-:Y:S01]  /*4c40*/  @P5 STG.E desc[UR18][R36.64], R29 ;  /* 0x0000001d24005986 */ /* 0x0001e2000c101912 */
[----:B------:R-:W-:-:S06]  /*4c50*/  IADD3.X R41, R25, UR5, RZ, P0, !PT ;  /* 0x0000000519297c10 */ /* 0x000fcc00087fe4ff */
[----:B------:R-:W-:Y:S05]  /*4c60*/  @!P2 BRA `(.L_x_140) ;  /* 0x000000000004a947 */ /* 0x000fea0003800000 */
[----:B------:R0:W5:Y:S02]  /*4c70*/  LDG.E.LTC128B R108, desc[UR18][R40.64] ;  /* 0x00000012286c7981 */ /* 0x000164000c1e1920 */
.L_x_140:
[----:B------:R-:W-:Y:S05]  /*4c80*/  BSYNC B1 ;  /* 0x0000000000017941 */ /* 0x000fea0003800000 */
.L_x_139:
[----:B-----5:R-:W-:Y:S01]  /*4c90*/  FMUL R38, R108, R9 ;  /* 0x000000096c267220 */ /* 0x020fe20000400000 */
[----:B------:R-:W-:Y:S01]  /*4ca0*/  IADD3 R28, P5, R34, UR12, RZ ;  /* 0x0000000c221c7c10 */ /* 0x000fe2000ffbe0ff */
[----:B------:R-:W-:Y:S01]  /*4cb0*/  BSSY B1, `(.L_x_141) ;  /* 0x000000b000017945 */ /* 0x000fe20003800000 */
[----:B------:R-:W-:Y:S01]  /*4cc0*/  ISETP.GT.AND P3, PT, R23, 0x8, P3 ;  /* 0x000000081700780c */ /* 0x000fe20001f64270 */
[----:B------:R-:W-:Y:S01]  /*4cd0*/  FFMA R81, R81, R7, R38 ;  /* 0x0000000751517223 */ /* 0x000fe20000000026 */
[----:B0-----:R-:W-:Y:S02]  /*4ce0*/  IADD3.X R29, R35, UR7, RZ, P5, !PT ;  /* 0x00000007231d7c10 */ /* 0x001fe4000affe4ff */
[----:B------:R-:W-:Y:S02]  /*4cf0*/  IADD3 R26, P6, R26, UR24, RZ ;  /* 0x000000181a1a7c10 */ /* 0x000fe4000ffde0ff */
[----:B------:R-:W-:Y:S01]  /*4d00*/  ISETP.GT.AND P0, PT, R88, 0x78, PT ;  /* 0x000000785800780c */ /* 0x000fe20003f04270 */
[----:B------:R0:W-:Y:S01]  /*4d10*/  @P2 STG.E desc[UR18][R28.64], R81 ;  /* 0x000000511c002986 */ /* 0x0001e2000c101912 */
[----:B------:R-:W-:-:S02]  /*4d20*/  IADD3 R38, P5, R32, UR23, RZ ;  /* 0x0000001720267c10 */ /* 0x000fc4000ffbe0ff */
[----:B------:R-:W-:-:S03]  /*4d30*/  IADD3.X R27, R27, UR22, RZ, P6, !PT ;  /* 0x000000161b1b7c10 */ /* 0x000fc6000b7fe4ff */
[----:B------:R-:W-:Y:S08]  /*4d40*/  @!P3 BRA `(.L_x_142) ;  /* 0x000000000004b947 */ /* 0x000ff00003800000 */
[----:B------:R0:W5:Y:S02]  /*4d50*/  LDG.E.LTC128B R108, desc[UR18][R26.64] ;  /* 0x000000121a6c7981 */ /* 0x000164000c1e1920 */
.L_x_142:
[----:B------:R-:W-:Y:S05]  /*4d60*/  BSYNC B1 ;  /* 0x0000000000017941 */ /* 0x000fea0003800000 */
.L_x_141:
[----:B0----5:R-:W-:Y:S01]  /*4d70*/  FMUL R27, R108, R9 ;  /* 0x000000096c1b7220 */ /* 0x021fe20000400000 */
[----:B------:R-:W-:Y:S01]  /*4d80*/  IADD3.X R39, R33, UR21, RZ, P5, !PT ;  /* 0x0000001521277c10 */ /* 0x000fe2000affe4ff */
[----:B------:R-:W-:Y:S01]  /*4d90*/  BSSY B1, `(.L_x_143) ;  /* 0x0000009000017945 */ /* 0x000fe20003800000 */
[----:B------:R-:W-:Y:S01]  /*4da0*/  ISETP.GT.AND P1, PT, R23, 0x8, P1 ;  /* 0x000000081700780c */ /* 0x000fe20000f24270 */
[----:B------:R-:W-:Y:S01]  /*4db0*/  FFMA R27, R82, R7, R27 ;  /* 0x00000007521b7223 */ /* 0x000fe2000000001b */
[----:B------:R-:W-:Y:S02]  /*4dc0*/  IADD3 R24, P5, R24, UR24, RZ ;  /* 0x0000001818187c10 */ /* 0x000fe4000ffbe0ff */
[----:B------:R-:W-:Y:S02]  /*4dd0*/  ISETP.GT.AND P2, PT, R88, 0x79, PT ;  /* 0x000000795800780c */ /* 0x000fe40003f44270 */
[----:B------:R0:W-:Y:S01]  /*4de0*/  @P3 STG.E desc[UR18][R38.64], R27 ;  /* 0x0000001b26003986 */ /* 0x0001e2000c101912 */
[----:B------:R-:W-:-:S06]  /*4df0*/  IADD3.X R25, R25, UR22, RZ, P5, !PT ;  /* 0x0000001619197c10 */ /* 0x000fcc000affe4ff */
[----:B------:R-:W-:Y:S05]  /*4e00*/  @!P1 BRA `(.L_x_144) ;  /* 0x0000000000049947 */ /* 0x000fea0003800000 */
[----:B------:R0:W5:Y:S02]  /*4e10*/  LDG.E.LTC128B R108, desc[UR18][R24.64] ;  /* 0x00000012186c7981 */ /* 0x000164000c1e1920 */
.L_x_144:
[----:B------:R-:W-:Y:S05]  /*4e20*/  BSYNC B1 ;  /* 0x0000000000017941 */ /* 0x000fea0003800000 */
.L_x_143:
[----:B0-----:R-:W-:Y:S01]  /*4e30*/  IADD3 R24, P6, R34, UR23, RZ ;  /* 0x0000001722187c10 */ /* 0x001fe2000ffde0ff */
[----:B-----5:R-:W-:Y:S01]  /*4e40*/  FMUL R32, R108, R9 ;  /* 0x000000096c207220 */ /* 0x020fe20000400000 */
[----:B------:R-:W-:Y:S01]  /*4e50*/  ISETP.GT.AND P3, PT, R23, RZ, P0 ;  /* 0x000000ff1700720c */ /* 0x000fe20000764270 */
[----:B------:R-:W-:Y:S01]  /*4e60*/  BSSY B1, `(.L_x_145) ;  /* 0x0000009000017945 */ /* 0x000fe20003800000 */
[----:B------:R-:W-:Y:S01]  /*4e70*/  IADD3.X R25, R35, UR21, RZ, P6, !PT ;  /* 0x0000001523197c10 */ /* 0x000fe2000b7fe4ff */
[----:B------:R-:W-:Y:S01]  /*4e80*/  FFMA R83, R83, R7, R32 ;  /* 0x0000000753537223 */ /* 0x000fe20000000020 */
[----:B------:R-:W-:-:S04]  /*4e90*/  IADD3 R26, P5, R36, UR12, RZ ;  /* 0x0000000c241a7c10 */ /* 0x000fc8000ffbe0ff */
[----:B------:R0:W-:Y:S05]  /*4ea0*/  @P1 STG.E desc[UR18][R24.64], R83 ;  /* 0x0000005318001986 */ /* 0x0001ea000c101912 */
[----:B------:R-:W-:Y:S05]  /*4eb0*/  @!P3 BRA `(.L_x_146) ;  /* 0x00000000000cb947 */ /* 0x000fea0003800000 */
[----:B0-----:R-:W-:-:S04]  /*4ec0*/  IADD3 R24, P1, R30, UR6, RZ ;  /* 0x000000061e187c10 */ /* 0x001fc8000ff3e0ff */
[----:B------:R-:W-:-:S05]  /*4ed0*/  IADD3.X R25, R31, UR5, RZ, P1, !PT ;  /* 0x000000051f197c10 */ /* 0x000fca0008ffe4ff */
[----:B------:R0:W5:Y:S04]  /*4ee0*/  LDG.E.LTC128B R108, desc[UR18][R24.64] ;  /* 0x00000012186c7981 */ /* 0x000168000c1e1920 */
.L_x_146:
[----:B------:R-:W-:Y:S05]  /*4ef0*/  BSYNC B1 ;  /* 0x0000000000017941 */ /* 0x000fea0003800000 */
.L_x_145:
[----:B0----5:R-:W-:Y:S01]  /*4f00*/  FMUL R25, R108, R9 ;  /* 0x000000096c197220 */ /* 0x021fe20000400000 */
[----:B------:R-:W-:Y:S01]  /*4f10*/  IADD3.X R27, R37, UR7, RZ, P5, !PT ;  /* 0x00000007251b7c10 */ /* 0x000fe2000affe4ff */
[----:B------:R-:W-:Y:S01]  /*4f20*/  BSSY B1, `(.L_x_147) ;  /* 0x0000009000017945 */ /* 0x000fe20003800000 */
[----:B------:R-:W-:Y:S01]  /*4f30*/  ISETP.GT.AND P1, PT, R23, RZ, P2 ;  /* 0x000000ff1700720c */ /* 0x000fe20001724270 */
[----:B------:R-:W-:Y:S01]  /*4f40*/  FFMA R25, R84, R7, R25 ;  /* 0x0000000754197223 */ /* 0x000fe20000000019 */
[----:B------:R-:W-:-:S04]  /*4f50*/  IADD3 R32, P5, R28, UR12, RZ ;  /* 0x0000000c1c207c10 */ /* 0x000fc8000ffbe0ff */
[----:B------:R0:W-:Y:S07]  /*4f60*/  @P3 STG.E desc[UR18][R26.64], R25 ;  /* 0x000000191a003986 */ /* 0x0001ee000c101912 */
[----:B------:R-:W-:Y:S05]  /*4f70*/  @!P1 BRA `(.L_x_148) ;  /* 0x00000000000c9947 */ /* 0x000fea0003800000 */
[----:B------:R-:W-:-:S04]  /*4f80*/  IADD3 R24, P3, R40, UR6, RZ ;  /* 0x0000000628187c10 */ /* 0x000fc8000ff7e0ff */
[----:B0-----:R-:W-:-:S05]  /*4f90*/  IADD3.X R25, R41, UR5, RZ, P3, !PT ;  /* 0x0000000529197c10 */ /* 0x001fca0009ffe4ff */
[----:B------:R0:W5:Y:S04]  /*4fa0*/  LDG.E.LTC128B R108, desc[UR18][R24.64] ;  /* 0x00000012186c7981 */ /* 0x000168000c1e1920 */
.L_x_148:
[----:B------:R-:W-:Y:S05]  /*4fb0*/  BSYNC B1 ;  /* 0x0000000000017941 */ /* 0x000fea0003800000 */
.L_x_147:
[----:B0----5:R-:W-:Y:S01]  /*4fc0*/  FMUL R24, R108, R9 ;  /* 0x000000096c187220 */ /* 0x021fe20000400000 */
[----:B------:R-:W-:Y:S01]  /*4fd0*/  IADD3.X R33, R29, UR7, RZ, P5, !PT ;  /* 0x000000071d217c10 */ /* 0x000fe2000affe4ff */
        /* <DEDUP_REMOVED lines=9> */
.L_x_150:
[----:B------:R-:W-:Y:S05]  /*5070*/  BSYNC B1 ;  /* 0x0000000000017941 */ /* 0x000fea0003800000 */
.L_x_149:
[----:B------:R-:W-:Y:S01]  /*5080*/  ISETP.GT.AND P2, PT, R23, 0x8, P2 ;  /* 0x000000081700780c */ /* 0x000fe20001744270 */
[----:B0----5:R-:W-:Y:S01]  /*5090*/  FMUL R25, R108, R9 ;  /* 0x000000096c197220 */ /* 0x021fe20000400000 */
[----:B------:R-:W-:Y:S01]  /*50a0*/  IADD3.X R27, R37, UR21, RZ, P5, !PT ;  /* 0x00000015251b7c10 */ /* 0x000fe2000affe4ff */
[----:B------:R-:W-:Y:S02]  /*50b0*/  BSSY B1, `(.L_x_151) ;  /* 0x0000007000017945 */ /* 0x000fe40003800000 */
[----:B----4-:R-:W-:-:S05]  /*50c0*/  FFMA R31, R86, R7, R25 ;  /* 0x00000007561f7223 */ /* 0x010fca0000000019 */
[----:B------:R0:W-:Y:S01]  /*50d0*/  @P0 STG.E desc[UR18][R26.64], R31 ;  /* 0x0000001f1a000986 */ /* 0x0001e2000c101912 */
[----:B------:R-:W-:-:S04]  /*50e0*/  IADD3 R24, P0, R40, UR24, RZ ;  /* 0x0000001828187c10 */ /* 0x000fc8000ff1e0ff */
[----:B------:R-:W-:Y:S01]  /*50f0*/  IADD3.X R25, R41, UR22, RZ, P0, !PT ;  /* 0x0000001629197c10 */ /* 0x000fe200087fe4ff */
[----:B------:R-:W-:Y:S08]  /*5100*/  @!P2 BRA `(.L_x_152) ;  /* 0x000000000004a947 */ /* 0x000ff00003800000 */
[----:B------:R4:W5:Y:S02]  /*5110*/  LDG.E.LTC128B R108, desc[UR18][R24.64] ;  /* 0x00000012186c7981 */ /* 0x000964000c1e1920 */
.L_x_152:
[----:B------:R-:W-:Y:S05]  /*5120*/  BSYNC B1 ;  /* 0x0000000000017941 */ /* 0x000fea0003800000 */
.L_x_151:
[----:B------:R-:W-:Y:S05]  /*5130*/  @!P2 BRA `(.L_x_153) ;  /* 0x000000140084a947 */ /* 0x000fea0003800000 */
[----:B----4-:R-:W-:Y:S01]  /*5140*/  IADD3 R24, P0, R28, UR23, RZ ;  /* 0x000000171c187c10 */ /* 0x010fe2000ff1e0ff */
[----:B-----5:R-:W-:-:S03]  /*5150*/  FMUL R108, R108, R9 ;  /* 0x000000096c6c7220 */ /* 0x020fc60000400000 */
[----:B------:R-:W-:Y:S01]  /*5160*/  IADD3.X R25, R29, UR21, RZ, P0, !PT ;  /* 0x000000151d197c10 */ /* 0x000fe200087fe4ff */
[----:B------:R-:W-:-:S05]  /*5170*/  FFMA R87, R87, R7, R108 ;  /* 0x0000000757577223 */ /* 0x000fca000000006c */
[----:B------:R4:W-:Y:S01]  /*5180*/  STG.E desc[UR18][R24.64], R87 ;  /* 0x0000005718007986 */ /* 0x0009e2000c101912 */
[----:B------:R-:W-:Y:S05]  /*5190*/  BRA `(.L_x_153) ;  /* 0x00000014006c7947 */ /* 0x000fea0003800000 */
.L_x_26:
[----:B------:R-:W-:Y:S01]  /*51a0*/  ISETP.GT.AND P1, PT, R88, 0x1, PT ;  /* 0x000000015800780c */ /* 0x000fe20003f24270 */
[----:B------:R-:W-:Y:S01]  /*51b0*/  ULDC.64 UR8, c[0x0][0x6c0] ;  /* 0x0001b00000087ab9 */ /* 0x000fe20000000a00 */
[----:B------:R-:W-:Y:S01]  /*51c0*/  ISETP.GT.AND P0, PT, R23, 0x8, P0 ;  /* 0x000000081700780c */ /* 0x000fe20000704270 */
[-C--:B--2---:R-:W-:Y:S01]  /*51d0*/  FMUL R89, R24, R7.reuse ;  /* 0x0000000718597220 */ /* 0x084fe20000400000 */
[----:B------:R-:W-:Y:S01]  /*51e0*/  LEA R90, P5, R102, UR8, 0x2 ;  /* 0x00000008665a7c11 */ /* 0x000fe2000f8a10ff */
[-C--:B------:R-:W-:Y:S01]  /*51f0*/  FMUL R95, R25, R7.reuse ;  /* 0x00000007195f7220 */ /* 0x080fe20000400000 */
[----:B------:R-:W-:Y:S01]  /*5200*/  ISETP.GT.AND P3, PT, R23, RZ, P1 ;  /* 0x000000ff1700720c */ /* 0x000fe20000f64270 */
[-C--:B------:R-:W-:Y:S01]  /*5210*/  FMUL R97, R26, R7.reuse ;  /* 0x000000071a617220 */ /* 0x080fe20000400000 */
[----:B------:R-:W-:Y:S01]  /*5220*/  LEA.HI.X R91, R102, UR9, R111, 0x2, P5 ;  /* 0x00000009665b7c11 */ /* 0x000fe2000a8f146f */
[-C--:B------:R-:W-:Y:S01]  /*5230*/  FMUL R99, R27, R7.reuse ;  /* 0x000000071b637220 */ /* 0x080fe20000400000 */
[C---:B------:R-:W-:Y:S01]  /*5240*/  LEA R92, P5, R112.reuse, R90, 0x2 ;  /* 0x0000005a705c7211 */ /* 0x040fe200078a10ff */
[----:B------:R-:W-:Y:S01]  /*5250*/  FMUL R33, R33, R7 ;  /* 0x0000000721217220 */ /* 0x000fe20000400000 */
[----:B------:R-:W-:Y:S01]  /*5260*/  ISETP.GT.AND P1, PT, R23, 0x8, P1 ;  /* 0x000000081700780c */ /* 0x000fe20000f24270 */
[----:B------:R0:W-:Y:S01]  /*5270*/  @P2 STG.E desc[UR18][R90.64], R89 ;  /* 0x000000595a002986 */ /* 0x0001e2000c101912 */
[----:B------:R-:W-:Y:S01]  /*5280*/  LEA.HI.X R93, R112, R91, R113, 0x2, P5 ;  /* 0x0000005b705d7211 */ /* 0x000fe200028f1471 */
[-C--:B------:R-:W-:Y:S01]  /*5290*/  FMUL R35, R35, R7.reuse ;  /* 0x0000000723237220 */ /* 0x080fe20000400000 */
[C---:B------:R-:W-:Y:S01]  /*52a0*/  ISETP.GT.AND P2, PT, R88.reuse, 0x9, PT ;  /* 0x000000095800780c */ /* 0x040fe20003f44270 */
[-C--:B------:R-:W-:Y:S01]  /*52b0*/  FMUL R37, R37, R7.reuse ;  /* 0x0000000725257220 */ /* 0x080fe20000400000 */
[-C--:B------:R-:W-:Y:S01]  /*52c0*/  FMUL R39, R39, R7.reuse ;  /* 0x0000000727277220 */ /* 0x080fe20000400000 */
[----:B------:R1:W-:Y:S01]  /*52d0*/  @P3 STG.E desc[UR18][R92.64], R95 ;  /* 0x0000005f5c003986 */ /* 0x0003e2000c101912 */
[----:B------:R-:W-:Y:S01]  /*52e0*/  ISETP.GT.AND P3, PT, R88, 0x8, PT ;  /* 0x000000085800780c */ /* 0x000fe20003f64270 */
[-C--:B------:R-:W-:Y:S01]  /*52f0*/  FMUL R41, R41, R7.reuse ;  /* 0x0000000729297220 */ /* 0x080fe20000400000 */
[C---:B------:R-:W-:Y:S01]  /*5300*/  ISETP.GT.AND P6, PT, R23.reuse, RZ, P2 ;  /* 0x000000ff1700720c */ /* 0x040fe200017c4270 */
[----:B------:R2:W-:Y:S01]  /*5310*/  @P0 STG.E desc[UR18][R90.64+0x20], R97 ;  /* 0x000020615a000986 */ /* 0x0005e2000c101912 */
[----:B------:R-:W-:Y:S01]  /*5320*/  IADD3 R24, P0, R90, UR12, RZ ;  /* 0x0000000c5a187c10 */ /* 0x000fe2000ff1e0ff */
[-C--:B0-----:R-:W-:Y:S01]  /*5330*/  FMUL R89, R28, R7.reuse ;  /* 0x000000071c597220 */ /* 0x081fe20000400000 */
[----:B------:R-:W-:Y:S01]  /*5340*/  ISETP.GT.AND P5, PT, R23, RZ, P3 ;  /* 0x000000ff1700720c */ /* 0x000fe20001fa4270 */
[----:B------:R0:W-:Y:S01]  /*5350*/  @P1 STG.E desc[UR18][R92.64+0x20], R99 ;  /* 0x000020635c001986 */ /* 0x0001e2000c101912 */
[----:B------:R-:W-:Y:S01]  /*5360*/  IADD3.X R25, R91, UR7, RZ, P0, !PT ;  /* 0x000000075b197c10 */ /* 0x000fe200087fe4ff */
[-C--:B------:R-:W-:Y:S01]  /*5370*/  FMUL R43, R43, R7.reuse ;  /* 0x000000072b2b7220 */ /* 0x080fe20000400000 */
[----:B------:R-:W-:Y:S01]  /*5380*/  IADD3 R26, P0, R92, UR12, RZ ;  /* 0x0000000c5c1a7c10 */ /* 0x000fe2000ff1e0ff */
[-C--:B-1----:R-:W-:Y:S01]  /*5390*/  FMUL R95, R29, R7.reuse ;  /* 0x000000071d5f7220 */ /* 0x082fe20000400000 */
[----:B------:R-:W-:Y:S01]  /*53a0*/  IADD3 R28, P1, R90, UR23, RZ ;  /* 0x000000175a1c7c10 */ /* 0x000fe2000ff3e0ff */
[-C--:B------:R-:W-:Y:S01]  /*53b0*/  FMUL R45, R45, R7.reuse ;  /* 0x000000072d2d7220 */ /* 0x080fe20000400000 */
[----:B------:R-:W-:Y:S01]  /*53c0*/  IADD3.X R27, R93, UR7, RZ, P0, !PT ;  /* 0x000000075d1b7c10 */ /* 0x000fe200087fe4ff */
[-C--:B--2---:R-:W-:Y:S01]  /*53d0*/  FMUL R97, R30, R7.reuse ;  /* 0x000000071e617220 */ /* 0x084fe20000400000 */
[----:B------:R-:W-:Y:S01]  /*53e0*/  ISETP.GT.AND P0, PT, R23, 0x8, P3 ;  /* 0x000000081700780c */ /* 0x000fe20001f04270 */
[-C--:B------:R-:W-:Y:S01]  /*53f0*/  FMUL R47, R47, R7.reuse ;  /* 0x000000072f2f7220 */ /* 0x080fe20000400000 */
[----:B------:R-:W-:Y:S01]  /*5400*/  IADD3.X R29, R91, UR21, RZ, P1, !PT ;  /* 0x000000155b1d7c10 */ /* 0x000fe20008ffe4ff */
[----:B------:R1:W-:Y:S01]  /*5410*/  @P5 STG.E desc[UR18][R24.64], R89 ;  /* 0x0000005918005986 */ /* 0x0003e2000c101912 */
[----:B------:R-:W-:Y:S01]  /*5420*/  ISETP.GT.AND P3, PT, R88, 0x10, PT ;  /* 0x000000105800780c */ /* 0x000fe20003f64270 */
[-C--:B0-----:R-:W-:Y:S01]  /*5430*/  FMUL R99, R31, R7.reuse ;  /* 0x000000071f637220 */ /* 0x081fe20000400000 */
[C---:B------:R-:W-:Y:S01]  /*5440*/  ISETP.GT.AND P2, PT, R23.reuse, 0x8, P2 ;  /* 0x000000081700780c */ /* 0x040fe20001744270 */
[----:B------:R0:W-:Y:S01]  /*5450*/  @P6 STG.E desc[UR18][R26.64], R95 ;  /* 0x0000005f1a006986 */ /* 0x0001e2000c101912 */
[----:B------:R-:W-:Y:S01]  /*5460*/  ISETP.GT.AND P5, PT, R23, RZ, P3 ;  /* 0x000000ff1700720c */ /* 0x000fe20001fa4270 */
[-C--:B------:R-:W-:Y:S01]  /*5470*/  FMUL R49, R49, R7.reuse ;  /* 0x0000000731317220 */ /* 0x080fe20000400000 */
[----:B------:R-:W-:Y:S01]  /*5480*/  IADD3 R30, P6, R92, UR23, RZ ;  /* 0x000000175c1e7c10 */ /* 0x000fe2000ffde0ff */
[-C--:B------:R-:W-:Y:S01]  /*5490*/  FMUL R51, R51, R7.reuse ;  /* 0x0000000733337220 */ /* 0x080fe20000400000 */
[----:B------:R-:W-:Y:S01]  /*54a0*/  ISETP.GT.AND P1, PT, R88, 0x11, PT ;  /* 0x000000115800780c */ /* 0x000fe20003f24270 */
[----:B------:R-:W-:Y:S01]  /*54b0*/  @P0 STG.E desc[UR18][R28.64], R97 ;  /* 0x000000611c000986 */ /* 0x000fe2000c101912 */
[----:B------:R-:W-:Y:S01]  /*54c0*/  IADD3 R90, P0, R24, UR12, RZ ;  /* 0x0000000c185a7c10 */ /* 0x000fe2000ff1e0ff */
[-C--:B-1----:R-:W-:Y:S01]  /*54d0*/  FMUL R89, R32, R7.reuse ;  /* 0x0000000720597220 */ /* 0x082fe20000400000 */
[----:B------:R-:W-:Y:S01]  /*54e0*/  IADD3.X R31, R93, UR21, RZ, P6, !PT ;  /* 0x000000155d1f7c10 */ /* 0x000fe2000b7fe4ff */
[-C--:B------:R-:W-:Y:S01]  /*54f0*/  FMUL R53, R53, R7.reuse ;  /* 0x0000000735357220 */ /* 0x080fe20000400000 */
[----:B------:R-:W-:Y:S01]  /*5500*/  IADD3.X R91, R25, UR7, RZ, P0, !PT ;  /* 0x00000007195b7c10 */ /* 0x000fe200087fe4ff */
[-C--:B0-----:R-:W-:Y:S01]  /*5510*/  FMUL R95, R34, R7.reuse ;  /* 0x00000007225f7220 */ /* 0x081fe20000400000 */
[----:B------:R-:W-:Y:S01]  /*5520*/  IADD3 R92, P0, R26, UR12, RZ ;  /* 0x0000000c1a5c7c10 */ /* 0x000fe2000ff1e0ff */
[----:B------:R-:W-:Y:S01]  /*5530*/  @P2 STG.E desc[UR18][R30.64], R99 ;  /* 0x000000631e002986 */ /* 0x000fe2000c101912 */
[----:B------:R-:W-:Y:S01]  /*5540*/  ISETP.GT.AND P6, PT, R23, RZ, P1 ;  /* 0x000000ff1700720c */ /* 0x000fe20000fc4270 */
[-C--:B------:R-:W-:Y:S01]  /*5550*/  FMUL R55, R55, R7.reuse ;  /* 0x0000000737377220 */ /* 0x080fe20000400000 */
[----:B------:R-:W-:Y:S01]  /*5560*/  IADD3.X R93, R27, UR7, RZ, P0, !PT ;  /* 0x000000071b5d7c10 */ /* 0x000fe200087fe4ff */
[----:B------:R0:W-:Y:S01]  /*5570*/  @P5 STG.E desc[UR18][R90.64], R89 ;  /* 0x000000595a005986 */ /* 0x0001e2000c101912 */
[----:B------:R-:W-:Y:S01]  /*5580*/  ISETP.GT.AND P0, PT, R23, 0x8, P3 ;  /* 0x000000081700780c */ /* 0x000fe20001f04270 */
[-C--:B------:R-:W-:Y:S01]  /*5590*/  FMUL R57, R57, R7.reuse ;  /* 0x0000000739397220 */ /* 0x080fe20000400000 */
[----:B------:R-:W-:Y:S01]  /*55a0*/  IADD3 R24, P5, R24, UR23, RZ ;  /* 0x0000001718187c10 */ /* 0x000fe2000ffbe0ff */
[-C--:B------:R-:W-:Y:S01]  /*55b0*/  FMUL R59, R59, R7.reuse ;  /* 0x000000073b3b7220 */ /* 0x080fe20000400000 */
[----:B------:R-:W-:Y:S01]  /*55c0*/  ISETP.GT.AND P3, PT, R88, 0x18, PT ;  /* 0x000000185800780c */ /* 0x000fe20003f64270 */
[-C--:B------:R-:W-:Y:S01]  /*55d0*/  FMUL R61, R61, R7.reuse ;  /* 0x000000073d3d7220 */ /* 0x080fe20000400000 */
[----:B------:R-:W-:Y:S01]  /*55e0*/  IADD3.X R25, R25, UR21, RZ, P5, !PT ;  /* 0x0000001519197c10 */ /* 0x000fe2000affe4ff */
[-C--:B------:R-:W-:Y:S01]  /*55f0*/  FMUL R63, R63, R7.reuse ;  /* 0x000000073f3f7220 */ /* 0x080fe20000400000 */
[C---:B------:R-:W-:Y:S01]  /*5600*/  ISETP.GT.AND P2, PT, R23.reuse, 0x8, P1 ;  /* 0x000000081700780c */ /* 0x040fe20000f44270 */
[----:B------:R1:W-:Y:S01]  /*5610*/  @P6 STG.E desc[UR18][R92.64], R33 ;  /* 0x000000215c006986 */ /* 0x0003e2000c101912 */
[----:B------:R-:W-:Y:S01]  /*5620*/  ISETP.GT.AND P5, PT, R23, RZ, P3 ;  /* 0x000000ff1700720c */ /* 0x000fe20001fa4270 */
[-C--:B0-----:R-:W-:Y:S01]  /*5630*/  FMUL R89, R38, R7.reuse ;  /* 0x0000000726597220 */ /* 0x081fe20000400000 */
[----:B------:R-:W-:Y:S01]  /*5640*/  IADD3 R26, P6, R26, UR23, RZ ;  /* 0x000000171a1a7c10 */ /* 0x000fe2000ffde0ff */
[----:B------:R0:W-:Y:S01]  /*5650*/  @P0 STG.E desc[UR18][R24.64], R95 ;  /* 0x0000005f18000986 */ /* 0x0001e2000c101912 */
[----:B------:R-:W-:Y:S01]  /*5660*/  IADD3 R28, P0, R90, UR12, RZ ;  /* 0x0000000c5a1c7c10 */ /* 0x000fe2000ff1e0ff */
[-C--:B------:R-:W-:Y:S01]  /*5670*/  FMUL R65, R65, R7.reuse ;  /* 0x0000000741417220 */ /* 0x080fe20000400000 */
[----:B------:R-:W-:Y:S01]  /*5680*/  ISETP.GT.AND P1, PT, R88, 0x19, PT ;  /* 0x000000195800780c */ /* 0x000fe20003f24270 */
[-C--:B------:R-:W-:Y:S01]  /*5690*/  FMUL R67, R67, R7.reuse ;  /* 0x0000000743437220 */ /* 0x080fe20000400000 */
[----:B------:R-:W-:Y:S01]  /*56a0*/  IADD3.X R29, R91, UR7, RZ, P0, !PT ;  /* 0x000000075b1d7c10 */ /* 0x000fe200087fe4ff */
[-C--:B------:R-:W-:Y:S01]  /*56b0*/  FMUL R69, R69, R7.reuse ;  /* 0x0000000745457220 */ /* 0x080fe20000400000 */
[----:B------:R-:W-:Y:S01]  /*56c0*/  IADD3 R30, P0, R92, UR12, RZ ;  /* 0x0000000c5c1e7c10 */ /* 0x000fe2000ff1e0ff */
[-C--:B-1----:R-:W-:Y:S01]  /*56d0*/  FMUL R33, R36, R7.reuse ;  /* 0x0000000724217220 */ /* 0x082fe20000400000 */
[----:B------:R-:W-:Y:S01]  /*56e0*/  IADD3.X R27, R27, UR21, RZ, P6, !PT ;  /* 0x000000151b1b7c10 */ /* 0x000fe2000b7fe4ff */
[-C--:B------:R-:W-:Y:S01]  /*56f0*/  FMUL R71, R71, R7.reuse ;  /* 0x0000000747477220 */ /* 0x080fe20000400000 */
[----:B------:R-:W-:Y:S01]  /*5700*/  ISETP.GT.AND P6, PT, R23, RZ, P1 ;  /* 0x000000ff1700720c */ /* 0x000fe20000fc4270 */
[-C--:B------:R-:W-:Y:S01]  /*5710*/  FMUL R73, R73, R7.reuse ;  /* 0x0000000749497220 */ /* 0x080fe20000400000 */
[----:B------:R-:W-:Y:S01]  /*5720*/  IADD3.X R31, R93, UR7, RZ, P0, !PT ;  /* 0x000000075d1f7c10 */ /* 0x000fe200087fe4ff */
[----:B------:R1:W-:Y:S01]  /*5730*/  @P2 STG.E desc[UR18][R26.64], R35 ;  /* 0x000000231a002986 */ /* 0x0003e2000c101912 */
[----:B------:R-:W-:Y:S01]  /*5740*/  ISETP.GT.AND P0, PT, R23, 0x8, P3 ;  /* 0x000000081700780c */ /* 0x000fe20001f04270 */
[-C--:B------:R-:W-:Y:S01]  /*5750*/  FMUL R75, R75, R7.reuse ;  /* 0x000000074b4b7220 */ /* 0x080fe20000400000 */
[----:B------:R-:W-:Y:S01]  /*5760*/  ISETP.GT.AND P3, PT, R88, 0x20, PT ;  /* 0x000000205800780c */ /* 0x000fe20003f64270 */
[----:B------:R2:W-:Y:S01]  /*5770*/  @P5 STG.E desc[UR18][R28.64], R33 ;  /* 0x000000211c005986 */ /* 0x0005e2000c101912 */
[----:B0-----:R-:W-:Y:S01]  /*5780*/  IADD3 R24, P5, R90, UR23, RZ ;  /* 0x000000175a187c10 */ /* 0x001fe2000ffbe0ff */
[-C--:B------:R-:W-:Y:S01]  /*5790*/  FMUL R77, R77, R7.reuse ;  /* 0x000000074d4d7220 */ /* 0x080fe20000400000 */
[----:B------:R-:W-:Y:S01]  /*57a0*/  ISETP.GT.AND P2, PT, R23, 0x8, P1 ;  /* 0x000000081700780c */ /* 0x000fe20000f44270 */
[-C--:B------:R-:W-:Y:S01]  /*57b0*/  FMUL R79, R79, R7.reuse ;  /* 0x000000074f4f7220 */ /* 0x080fe20000400000 */
[----:B------:R-:W-:Y:S01]  /*57c0*/  IADD3.X R25, R91, UR21, RZ, P5, !PT ;  /* 0x000000155b197c10 */ /* 0x000fe2000affe4ff */
[----:B------:R0:W-:Y:S01]  /*57d0*/  @P6 STG.E desc[UR18][R30.64], R37 ;  /* 0x000000251e006986 */ /* 0x0001e2000c101912 */
[----:B------:R-:W-:Y:S01]  /*57e0*/  ISETP.GT.AND P5, PT, R23, RZ, P3 ;  /* 0x000000ff1700720c */ /* 0x000fe20001fa4270 */
[-C--:B------:R-:W-:Y:S01]  /*57f0*/  FMUL R81, R81, R7.reuse ;  /* 0x0000000751517220 */ /* 0x080fe20000400000 */
[----:B-1----:R-:W-:Y:S01]  /*5800*/  IADD3 R26, P6, R92, UR23, RZ ;  /* 0x000000175c1a7c10 */ /* 0x002fe2000ffde0ff */
[----:B------:R1:W-:Y:S01]  /*5810*/  @P0 STG.E desc[UR18][R24.64], R89 ;  /* 0x0000005918000986 */ /* 0x0003e2000c101912 */
[----:B------:R-:W-:Y:S01]  /*5820*/  IADD3 R32, P0, R28, UR12, RZ ;  /* 0x0000000c1c207c10 */ /* 0x000fe2000ff1e0ff */
[-C--:B------:R-:W-:Y:S01]  /*5830*/  FMUL R83, R83, R7.reuse ;  /* 0x0000000753537220 */ /* 0x080fe20000400000 */
[----:B------:R-:W-:Y:S01]  /*5840*/  ISETP.GT.AND P1, PT, R88, 0x21, PT ;  /* 0x000000215800780c */ /* 0x000fe20003f24270 */
[-C--:B------:R-:W-:Y:S01]  /*5850*/  FMUL R85, R85, R7.reuse ;  /* 0x0000000755557220 */ /* 0x080fe20000400000 */
[----:B--2---:R-:W-:Y:S01]  /*5860*/  IADD3.X R33, R29, UR7, RZ, P0, !PT ;  /* 0x000000071d217c10 */ /* 0x004fe200087fe4ff */
[-C--:B------:R-:W-:Y:S01]  /*5870*/  FMUL R87, R87, R7.reuse ;  /* 0x0000000757577220 */ /* 0x080fe20000400000 */
[----:B------:R-:W-:Y:S01]  /*5880*/  IADD3 R34, P0, R30, UR12, RZ ;  /* 0x0000000c1e227c10 */ /* 0x000fe2000ff1e0ff */
[----:B0-----:R-:W-:Y:S01]  /*5890*/  FMUL R37, R40, R7 ;  /* 0x0000000728257220 */ /* 0x001fe20000400000 */
[----:B------:R-:W-:-:S02]  /*58a0*/  IADD3.X R27, R93, UR21, RZ, P6, !PT ;  /* 0x000000155d1b7c10 */ /* 0x000fc4000b7fe4ff */
[----:B------:R-:W-:Y:S02]  /*58b0*/  ISETP.GT.AND P6, PT, R23, RZ, P1 ;  /* 0x000000ff1700720c */ /* 0x000fe40000fc4270 */
[----:B------:R-:W-:Y:S01]  /*58c0*/  IADD3.X R35, R31, UR7, RZ, P0, !PT ;  /* 0x000000071f237c10 */ /* 0x000fe200087fe4ff */
[----:B------:R0:W-:Y:S01]  /*58d0*/  @P2 STG.E desc[UR18][R26.64], R39 ;  /* 0x000000271a002986 */ /* 0x0001e2000c101912 */
[C---:B------:R-:W-:Y:S02]  /*58e0*/  ISETP.GT.AND P0, PT, R23.reuse, 0x8, P3 ;  /* 0x000000081700780c */ /* 0x040fe40001f04270 */
[----:B------:R-:W-:Y:S01]  /*58f0*/  ISETP.GT.AND P3, PT, R88, 0x28, PT ;  /* 0x000000285800780c */ /* 0x000fe20003f64270 */
[----:B------:R2:W-:Y:S01]  /*5900*/  @P5 STG.E desc[UR18][R32.64], R37 ;  /* 0x0000002520005986 */ /* 0x0005e2000c101912 */
[----:B-1----:R-:W-:Y:S02]  /*5910*/  IADD3 R24, P5, R28, UR23, RZ ;  /* 0x000000171c187c10 */ /* 0x002fe4000ffbe0ff */
[----:B------:R-:W-:-:S02]  /*5920*/  ISETP.GT.AND P2, PT, R23, 0x8, P1 ;  /* 0x000000081700780c */ /* 0x000fc40000f44270 */
[----:B------:R-:W-:Y:S01]  /*5930*/  IADD3.X R25, R29, UR21, RZ, P5, !PT ;  /* 0x000000151d197c10 */ /* 0x000fe2000affe4ff */
[----:B------:R-:W-:Y:S01]  /*5940*/  @P6 STG.E desc[UR18][R34.64], R41 ;  /* 0x0000002922006986 */ /* 0x000fe2000c101912 */
[----:B------:R-:W-:Y:S01]  /*5950*/  ISETP.GT.AND P5, PT, R23, RZ, P3 ;  /* 0x000000ff1700720c */ /* 0x000fe20001fa4270 */
[-C--:B0-----:R-:W-:Y:S01]  /*5960*/  FMUL R39, R42, R7.reuse ;  /* 0x000000072a277220 */ /* 0x081fe20000400000 */
[----:B------:R-:W-:Y:S02]  /*5970*/  IADD3 R26, P6, R30, UR23, RZ ;  /* 0x000000171e1a7c10 */ /* 0x000fe4000ffde0ff */
[----:B------:R-:W-:Y:S01]  /*5980*/  ISETP.GT.AND P1, PT, R88, 0x29, PT ;  /* 0x000000295800780c */ /* 0x000fe20003f24270 */
[----:B--2---:R-:W-:Y:S01]  /*5990*/  FMUL R37, R44, R7 ;  /* 0x000000072c257220 */ /* 0x004fe20000400000 */
[----:B------:R0:W-:Y:S01]  /*59a0*/  @P0 STG.E desc[UR18][R24.64], R39 ;  /* 0x0000002718000986 */ /* 0x0001e2000c101912 */
[----:B------:R-:W-:Y:S02]  /*59b0*/  IADD3 R28, P0, R32, UR12, RZ ;  /* 0x0000000c201c7c10 */ /* 0x000fe4000ff1e0ff */
[----:B------:R-:W-:-:S02]  /*59c0*/  IADD3.X R27, R31, UR21, RZ, P6, !PT ;  /* 0x000000151f1b7c10 */ /* 0x000fc4000b7fe4ff */
[----:B------:R-:W-:Y:S02]  /*59d0*/  IADD3.X R29, R33, UR7, RZ, P0, !PT ;  /* 0x00000007211d7c10 */ /* 0x000fe400087fe4ff */
[----:B------:R-:W-:Y:S01]  /*59e0*/  IADD3 R30, P0, R34, UR12, RZ ;  /* 0x0000000c221e7c10 */ /* 0x000fe2000ff1e0ff */
[----:B------:R-:W-:Y:S01]  /*59f0*/  @P2 STG.E desc[UR18][R26.64], R43 ;  /* 0x0000002b1a002986 */ /* 0x000fe2000c101912 */
[----:B------:R-:W-:Y:S02]  /*5a00*/  ISETP.GT.AND P6, PT, R23, RZ, P1 ;  /* 0x000000ff1700720c */ /* 0x000fe40000fc4270 */
[----:B------:R-:W-:Y:S01]  /*5a10*/  IADD3.X R31, R35, UR7, RZ, P0, !PT ;  /* 0x00000007231f7c10 */ /* 0x000fe200087fe4ff */
[----:B------:R1:W-:Y:S01]  /*5a20*/  @P5 STG.E desc[UR18][R28.64], R37 ;  /* 0x000000251c005986 */ /* 0x0003e2000c101912 */
[----:B------:R-:W-:Y:S01]  /*5a30*/  ISETP.GT.AND P0, PT, R23, 0x8, P3 ;  /* 0x000000081700780c */ /* 0x000fe20001f04270 */
[----:B0-----:R-:W-:Y:S01]  /*5a40*/  FMUL R39, R46, R7 ;  /* 0x000000072e277220 */ /* 0x001fe20000400000 */
[----:B------:R-:W-:-:S02]  /*5a50*/  IADD3 R24, P5, R32, UR23, RZ ;  /* 0x0000001720187c10 */ /* 0x000fc4000ffbe0ff */
[----:B------:R-:W-:Y:S02]  /*5a60*/  ISETP.GT.AND P3, PT, R88, 0x30, PT ;  /* 0x000000305800780c */ /* 0x000fe40003f64270 */
[----:B------:R-:W-:Y:S02]  /*5a70*/  IADD3.X R25, R33, UR21, RZ, P5, !PT ;  /* 0x0000001521197c10 */ /* 0x000fe4000affe4ff */
[C---:B------:R-:W-:Y:S01]  /*5a80*/  ISETP.GT.AND P2, PT, R23.reuse, 0x8, P1 ;  /* 0x000000081700780c */ /* 0x040fe20000f44270 */
[----:B------:R-:W-:Y:S01]  /*5a90*/  @P6 STG.E desc[UR18][R30.64], R45 ;  /* 0x0000002d1e006986 */ /* 0x000fe2000c101912 */
[----:B------:R-:W-:Y:S01]  /*5aa0*/  ISETP.GT.AND P5, PT, R23, RZ, P3 ;  /* 0x000000ff1700720c */ /* 0x000fe20001fa4270 */
[----:B-1----:R-:W-:Y:S01]  /*5ab0*/  FMUL R37, R48, R7 ;  /* 0x0000000730257220 */ /* 0x002fe20000400000 */
[----:B------:R-:W-:Y:S01]  /*5ac0*/  IADD3 R26, P6, R34, UR23, RZ ;  /* 0x00000017221a7c10 */ /* 0x000fe2000ffde0ff */
[----:B------:R0:W-:Y:S01]  /*5ad0*/  @P0 STG.E desc[UR18][R24.64], R39 ;  /* 0x0000002718000986 */ /* 0x0001e2000c101912 */
[----:B------:R-:W-:-:S02]  /*5ae0*/  IADD3 R32, P0, R28, UR12, RZ ;  /* 0x0000000c1c207c10 */ /* 0x000fc4000ff1e0ff */
[----:B------:R-:W-:Y:S02]  /*5af0*/  ISETP.GT.AND P1, PT, R88, 0x31, PT ;  /* 0x000000315800780c */ /* 0x000fe40003f24270 */
[----:B------:R-:W-:Y:S02]  /*5b00*/  IADD3.X R33, R29, UR7, RZ, P0, !PT ;  /* 0x000000071d217c10 */ /* 0x000fe400087fe4ff */
[----:B------:R-:W-:Y:S02]  /*5b10*/  IADD3 R34, P0, R30, UR12, RZ ;  /* 0x0000000c1e227c10 */ /* 0x000fe4000ff1e0ff */
[----:B------:R-:W-:Y:S02]  /*5b20*/  IADD3.X R27, R35, UR21, RZ, P6, !PT ;  /* 0x00000015231b7c10 */ /* 0x000fe4000b7fe4ff */
[----:B------:R-:W-:Y:S01]  /*5b30*/  ISETP.GT.AND P6, PT, R23, RZ, P1 ;  /* 0x000000ff1700720c */ /* 0x000fe20000fc4270 */
[----:B0-----:R-:W-:Y:S01]  /*5b40*/  FMUL R39, R50, R7 ;  /* 0x0000000732277220 */ /* 0x001fe20000400000 */
[----:B------:R-:W-:Y:S01]  /*5b50*/  IADD3.X R35, R31, UR7, RZ, P0, !PT ;  /* 0x000000071f237c10 */ /* 0x000fe200087fe4ff */
[----:B------:R0:W-:Y:S01]  /*5b60*/  @P2 STG.E desc[UR18][R26.64], R47 ;  /* 0x0000002f1a002986 */ /* 0x0001e2000c101912 */
[----:B------:R-:W-:-:S02]  /*5b70*/  ISETP.GT.AND P0, PT, R23, 0x8, P3 ;  /* 0x000000081700780c */ /* 0x000fc40001f04270 */
[----:B------:R-:W-:Y:S01]  /*5b80*/  ISETP.GT.AND P3, PT, R88, 0x38, PT ;  /* 0x000000385800780c */ /* 0x000fe20003f64270 */
[----:B------:R1:W-:Y:S01]  /*5b90*/  @P5 STG.E desc[UR18][R32.64], R37 ;  /* 0x0000002520005986 */ /* 0x0003e2000c101912 */
[----:B------:R-:W-:Y:S02]  /*5ba0*/  IADD3 R24, P5, R28, UR23, RZ ;  /* 0x000000171c187c10 */ /* 0x000fe4000ffbe0ff */
[----:B------:R-:W-:Y:S02]  /*5bb0*/  ISETP.GT.AND P2, PT, R23, 0x8, P1 ;  /* 0x000000081700780c */ /* 0x000fe40000f44270 */
[----:B------:R-:W-:Y:S01]  /*5bc0*/  IADD3.X R25, R29, UR21, RZ, P5, !PT ;  /* 0x000000151d197c10 */ /* 0x000fe2000affe4ff */
[----:B------:R-:W-:Y:S01]  /*5bd0*/  @P6 STG.E desc[UR18][R34.64], R49 ;  /* 0x0000003122006986 */ /* 0x000fe2000c101912 */
[----:B------:R-:W-:Y:S02]  /*5be0*/  ISETP.GT.AND P5, PT, R23, RZ, P3 ;  /* 0x000000ff1700720c */ /* 0x000fe40001fa4270 */
[----:B0-----:R-:W-:Y:S01]  /*5bf0*/  IADD3 R26, P6, R30, UR23, RZ ;  /* 0x000000171e1a7c10 */ /* 0x001fe2000ffde0ff */
[----:B------:R0:W-:Y:S01]  /*5c00*/  @P0 STG.E desc[UR18][R24.64], R39 ;  /* 0x0000002718000986 */ /* 0x0001e2000c101912 */
[----:B------:R-:W-:Y:S01]  /*5c10*/  IADD3 R28, P0, R32, UR12, RZ ;  /* 0x0000000c201c7c10 */ /* 0x000fe2000ff1e0ff */
[----:B-1----:R-:W-:Y:S01]  /*5c20*/  FMUL R37, R52, R7 ;  /* 0x0000000734257220 */ /* 0x002fe20000400000 */
[----:B------:R-:W-:-:S02]  /*5c30*/  ISETP.GT.AND P1, PT, R88, 0x39, PT ;  /* 0x000000395800780c */ /* 0x000fc40003f24270 */
        /* <DEDUP_REMOVED lines=61> */
[----:B------:R-:W-:Y:S02]  /*6010*/  IADD3.X R27, R35, UR21, RZ, P6, !PT ;  /* 0x00000015231b7c10 */ /* 0x000fe4000b7fe4ff */
[----:B------:R-:W-:Y:S02]  /*6020*/  IADD3 R34, P0, R30, UR12, RZ ;  /* 0x0000000c1e227c10 */ /* 0x000fe4000ff1e0ff */
[----:B------:R-:W-:Y:S01]  /*6030*/  ISETP.GT.AND P6, PT, R23, RZ, P1 ;  /* 0x000000ff1700720c */ /* 0x000fe20000fc4270 */
[----:B------:R1:W-:Y:S01]  /*6040*/  @P2 STG.E desc[UR18][R26.64], R63 ;  /* 0x0000003f1a002986 */ /* 0x0003e2000c101912 */
[----:B------:R-:W-:Y:S01]  /*6050*/  IADD3.X R35, R31, UR7, RZ, P0, !PT ;  /* 0x000000071f237c10 */ /* 0x000fe200087fe4ff */
[----:B0-----:R-:W-:Y:S01]  /*6060*/  FMUL R39, R66, R7 ;  /* 0x0000000742277220 */ /* 0x001fe20000400000 */
[----:B------:R-:W-:Y:S01]  /*6070*/  ISETP.GT.AND P0, PT, R23, 0x8, P3 ;  /* 0x000000081700780c */ /* 0x000fe20001f04270 */
[----:B------:R0:W-:Y:S01]  /*6080*/  @P5 STG.E desc[UR18][R32.64], R37 ;  /* 0x0000002520005986 */ /* 0x0001e2000c101912 */
[----:B------:R-:W-:-:S02]  /*6090*/  IADD3 R24, P5, R28, UR23, RZ ;  /* 0x000000171c187c10 */ /* 0x000fc4000ffbe0ff */
[----:B------:R-:W-:Y:S02]  /*60a0*/  ISETP.GT.AND P2, PT, R23, 0x8, P1 ;  /* 0x000000081700780c */ /* 0x000fe40000f44270 */
[----:B------:R-:W-:Y:S02]  /*60b0*/  IADD3.X R25, R29, UR21, RZ, P5, !PT ;  /* 0x000000151d197c10 */ /* 0x000fe4000affe4ff */
[----:B------:R-:W-:Y:S01]  /*60c0*/  ISETP.GT.AND P3, PT, R88, 0x58, PT ;  /* 0x000000585800780c */ /* 0x000fe20003f64270 */
[----:B------:R-:W-:Y:S01]  /*60d0*/  @P6 STG.E desc[UR18][R34.64], R65 ;  /* 0x0000004122006986 */ /* 0x000fe2000c101912 */
[----:B-1----:R-:W-:Y:S02]  /*60e0*/  IADD3 R26, P6, R30, UR23, RZ ;  /* 0x000000171e1a7c10 */ /* 0x002fe4000ffde0ff */
[----:B------:R-:W-:Y:S01]  /*60f0*/  ISETP.GT.AND P1, PT, R88, 0x59, PT ;  /* 0x000000595800780c */ /* 0x000fe20003f24270 */
[----:B------:R1:W-:Y:S01]  /*6100*/  @P0 STG.E desc[UR18][R24.64], R39 ;  /* 0x0000002718000986 */ /* 0x0003e2000c101912 */
[----:B------:R-:W-:Y:S01]  /*6110*/  ISETP.GT.AND P5, PT, R23, RZ, P3 ;  /* 0x000000ff1700720c */ /* 0x000fe20001fa4270 */
[----:B0-----:R-:W-:Y:S01]  /*6120*/  FMUL R37, R68, R7 ;  /* 0x0000000744257220 */ /* 0x001fe20000400000 */
[----:B------:R-:W-:-:S02]  /*6130*/  IADD3.X R27, R31, UR21, RZ, P6, !PT ;  /* 0x000000151f1b7c10 */ /* 0x000fc4000b7fe4ff */
[----:B------:R-:W-:Y:S02]  /*6140*/  IADD3 R28, P0, R32, UR12, RZ ;  /* 0x0000000c201c7c10 */ /* 0x000fe4000ff1e0ff */
[----:B------:R-:W-:Y:S01]  /*6150*/  ISETP.GT.AND P6, PT, R23, RZ, P1 ;  /* 0x000000ff1700720c */ /* 0x000fe20000fc4270 */
[----:B------:R0:W-:Y:S01]  /*6160*/  @P2 STG.E desc[UR18][R26.64], R67 ;  /* 0x000000431a002986 */ /* 0x0001e2000c101912 */
[----:B------:R-:W-:Y:S02]  /*6170*/  IADD3.X R29, R33, UR7, RZ, P0, !PT ;  /* 0x00000007211d7c10 */ /* 0x000fe400087fe4ff */
[----:B------:R-:W-:Y:S01]  /*6180*/  IADD3 R30, P0, R34, UR12, RZ ;  /* 0x0000000c221e7c10 */ /* 0x000fe2000ff1e0ff */
[----:B-1----:R-:W-:Y:S01]  /*6190*/  FMUL R39, R70, R7 ;  /* 0x0000000746277220 */ /* 0x002fe20000400000 */
[----:B------:R-:W-:Y:S01]  /*61a0*/  ISETP.GT.AND P2, PT, R23, 0x8, P1 ;  /* 0x000000081700780c */ /* 0x000fe20000f44270 */
[----:B------:R1:W-:Y:S01]  /*61b0*/  @P5 STG.E desc[UR18][R28.64], R37 ;  /* 0x000000251c005986 */ /* 0x0003e2000c101912 */
[----:B------:R-:W-:-:S02]  /*61c0*/  IADD3.X R31, R35, UR7, RZ, P0, !PT ;  /* 0x00000007231f7c10 */ /* 0x000fc400087fe4ff */
[----:B------:R-:W-:Y:S02]  /*61d0*/  ISETP.GT.AND P0, PT, R23, 0x8, P3 ;  /* 0x000000081700780c */ /* 0x000fe40001f04270 */
[----:B------:R-:W-:Y:S01]  /*61e0*/  IADD3 R24, P5, R32, UR23, RZ ;  /* 0x0000001720187c10 */ /* 0x000fe2000ffbe0ff */
[----:B------:R-:W-:Y:S01]  /*61f0*/  @P6 STG.E desc[UR18][R30.64], R69 ;  /* 0x000000451e006986 */ /* 0x000fe2000c101912 */
[----:B0-----:R-:W-:Y:S02]  /*6200*/  IADD3 R26, P6, R34, UR23, RZ ;  /* 0x00000017221a7c10 */ /* 0x001fe4000ffde0ff */
[----:B------:R-:W-:Y:S02]  /*6210*/  ISETP.GT.AND P3, PT, R88, 0x60, PT ;  /* 0x000000605800780c */ /* 0x000fe40003f64270 */
[----:B------:R-:W-:Y:S01]  /*6220*/  IADD3.X R25, R33, UR21, RZ, P5, !PT ;  /* 0x0000001521197c10 */ /* 0x000fe2000affe4ff */
[----:B-1----:R-:W-:Y:S01]  /*6230*/  FMUL R37, R72, R7 ;  /* 0x0000000748257220 */ /* 0x002fe20000400000 */
[----:B------:R-:W-:-:S02]  /*6240*/  IADD3.X R27, R35, UR21, RZ, P6, !PT ;  /* 0x00000015231b7c10 */ /* 0x000fc4000b7fe4ff */
[C---:B------:R-:W-:Y:S01]  /*6250*/  ISETP.GT.AND P5, PT, R23.reuse, RZ, P3 ;  /* 0x000000ff1700720c */ /* 0x040fe20001fa4270 */
[----:B------:R0:W-:Y:S01]  /*6260*/  @P0 STG.E desc[UR18][R24.64], R39 ;  /* 0x0000002718000986 */ /* 0x0001e2000c101912 */
[----:B------:R-:W-:Y:S02]  /*6270*/  ISETP.GT.AND P1, PT, R88, 0x61, PT ;  /* 0x000000615800780c */ /* 0x000fe40003f24270 */
[----:B------:R-:W-:Y:S01]  /*6280*/  IADD3 R32, P6, R28, UR12, RZ ;  /* 0x0000000c1c207c10 */ /* 0x000fe2000ffde0ff */
[----:B------:R1:W-:Y:S01]  /*6290*/  @P2 STG.E desc[UR18][R26.64], R71 ;  /* 0x000000471a002986 */ /* 0x0003e2000c101912 */
[----:B------:R-:W-:Y:S02]  /*62a0*/  IADD3 R34, P2, R30, UR12, RZ ;  /* 0x0000000c1e227c10 */ /* 0x000fe4000ff5e0ff */
[----:B------:R-:W-:Y:S02]  /*62b0*/  ISETP.GT.AND P0, PT, R23, RZ, P1 ;  /* 0x000000ff1700720c */ /* 0x000fe40000f04270 */
[----:B------:R-:W-:-:S02]  /*62c0*/  IADD3.X R33, R29, UR7, RZ, P6, !PT ;  /* 0x000000071d217c10 */ /* 0x000fc4000b7fe4ff */
[----:B------:R-:W-:Y:S01]  /*62d0*/  IADD3.X R35, R31, UR7, RZ, P2, !PT ;  /* 0x000000071f237c10 */ /* 0x000fe200097fe4ff */
[----:B0-----:R-:W-:Y:S01]  /*62e0*/  FMUL R39, R74, R7 ;  /* 0x000000074a277220 */ /* 0x001fe20000400000 */
[C---:B------:R-:W-:Y:S01]  /*62f0*/  ISETP.GT.AND P2, PT, R23.reuse, 0x8, P3 ;  /* 0x000000081700780c */ /* 0x040fe20001f44270 */
[----:B------:R0:W-:Y:S01]  /*6300*/  @P5 STG.E desc[UR18][R32.64], R37 ;  /* 0x0000002520005986 */ /* 0x0001e2000c101912 */
[----:B------:R-:W-:Y:S02]  /*6310*/  IADD3 R24, P5, R28, UR23, RZ ;  /* 0x000000171c187c10 */ /* 0x000fe4000ffbe0ff */
[----:B------:R-:W-:Y:S02]  /*6320*/  ISETP.GT.AND P1, PT, R23, 0x8, P1 ;  /* 0x000000081700780c */ /* 0x000fe40000f24270 */
[----:B------:R-:W-:Y:S01]  /*6330*/  IADD3.X R25, R29, UR21, RZ, P5, !PT ;  /* 0x000000151d197c10 */ /* 0x000fe2000affe4ff */
[----:B------:R-:W-:Y:S01]  /*6340*/  @P0 STG.E desc[UR18][R34.64], R73 ;  /* 0x0000004922000986 */ /* 0x000fe2000c101912 */
[----:B-1----:R-:W-:-:S02]  /*6350*/  IADD3 R26, P6, R30, UR23, RZ ;  /* 0x000000171e1a7c10 */ /* 0x002fc4000ffde0ff */
[C---:B------:R-:W-:Y:S02]  /*6360*/  ISETP.GT.AND P3, PT, R88.reuse, 0x68, PT ;  /* 0x000000685800780c */ /* 0x040fe40003f64270 */
[----:B------:R-:W-:Y:S01]  /*6370*/  ISETP.GT.AND P0, PT, R88, 0x69, PT ;  /* 0x000000695800780c */ /* 0x000fe20003f04270 */
[----:B------:R1:W-:Y:S01]  /*6380*/  @P2 STG.E desc[UR18][R24.64], R39 ;  /* 0x0000002718002986 */ /* 0x0003e2000c101912 */
[----:B------:R-:W-:Y:S01]  /*6390*/  IADD3.X R27, R31, UR21, RZ, P6, !PT ;  /* 0x000000151f1b7c10 */ /* 0x000fe2000b7fe4ff */
[----:B0-----:R-:W-:Y:S01]  /*63a0*/  FMUL R37, R76, R7 ;  /* 0x000000074c257220 */ /* 0x001fe20000400000 */
[C---:B------:R-:W-:Y:S02]  /*63b0*/  ISETP.GT.AND P5, PT, R23.reuse, RZ, P3 ;  /* 0x000000ff1700720c */ /* 0x040fe40001fa4270 */
[----:B------:R-:W-:Y:S01]  /*63c0*/  IADD3 R28, P6, R32, UR12, RZ ;  /* 0x0000000c201c7c10 */ /* 0x000fe2000ffde0ff */
[----:B------:R0:W-:Y:S01]  /*63d0*/  @P1 STG.E desc[UR18][R26.64], R75 ;  /* 0x0000004b1a001986 */ /* 0x0001e2000c101912 */
[----:B------:R-:W-:-:S02]  /*63e0*/  ISETP.GT.AND P2, PT, R23, RZ, P0 ;  /* 0x000000ff1700720c */ /* 0x000fc40000744270 */
[----:B------:R-:W-:Y:S02]  /*63f0*/  IADD3.X R29, R33, UR7, RZ, P6, !PT ;  /* 0x00000007211d7c10 */ /* 0x000fe4000b7fe4ff */
[----:B------:R-:W-:Y:S01]  /*6400*/  IADD3 R30, P6, R34, UR12, RZ ;  /* 0x0000000c221e7c10 */ /* 0x000fe2000ffde0ff */
[----:B-1----:R-:W-:Y:S01]  /*6410*/  FMUL R39, R78, R7 ;  /* 0x000000074e277220 */ /* 0x002fe20000400000 */
[----:B------:R-:W-:Y:S02]  /*6420*/  ISETP.GT.AND P1, PT, R23, 0x8, P3 ;  /* 0x000000081700780c */ /* 0x000fe40001f24270 */
[----:B------:R-:W-:Y:S01]  /*6430*/  IADD3 R24, P3, R32, UR23, RZ ;  /* 0x0000001720187c10 */ /* 0x000fe2000ff7e0ff */
[----:B------:R1:W-:Y:S01]  /*6440*/  @P5 STG.E desc[UR18][R28.64], R37 ;  /* 0x000000251c005986 */ /* 0x0003e2000c101912 */
[----:B------:R-:W-:Y:S02]  /*6450*/  IADD3.X R31, R35, UR7, RZ, P6, !PT ;  /* 0x00000007231f7c10 */ /* 0x000fe4000b7fe4ff */
[----:B------:R-:W-:-:S02]  /*6460*/  ISETP.GT.AND P0, PT, R23, 0x8, P0 ;  /* 0x000000081700780c */ /* 0x000fc40000704270 */
[----:B------:R-:W-:Y:S01]  /*6470*/  IADD3.X R25, R33, UR21, RZ, P3, !PT ;  /* 0x0000001521197c10 */ /* 0x000fe20009ffe4ff */
[----:B------:R-:W-:Y:S01]  /*6480*/  @P2 STG.E desc[UR18][R30.64], R77 ;  /* 0x0000004d1e002986 */ /* 0x000fe2000c101912 */
[----:B0-----:R-:W-:Y:S02]  /*6490*/  IADD3 R26, P3, R34, UR23, RZ ;  /* 0x00000017221a7c10 */ /* 0x001fe4000ff7e0ff */
[----:B------:R-:W-:Y:S01]  /*64a0*/  ISETP.GT.AND P2, PT, R88, 0x70, PT ;  /* 0x000000705800780c */ /* 0x000fe20003f44270 */
[----:B------:R0:W-:Y:S01]  /*64b0*/  @P1 STG.E desc[UR18][R24.64], R39 ;  /* 0x0000002718001986 */ /* 0x0001e2000c101912 */
[----:B------:R-:W-:Y:S01]  /*64c0*/  IADD3.X R27, R35, UR21, RZ, P3, !PT ;  /* 0x00000015231b7c10 */ /* 0x000fe20009ffe4ff */
[----:B-1----:R-:W-:Y:S01]  /*64d0*/  FMUL R37, R80, R7 ;  /* 0x0000000750257220 */ /* 0x002fe20000400000 */
[----:B------:R-:W-:Y:S02]  /*64e0*/  ISETP.GT.AND P3, PT, R88, 0x71, PT ;  /* 0x000000715800780c */ /* 0x000fe40003f64270 */
[C---:B------:R-:W-:Y:S01]  /*64f0*/  ISETP.GT.AND P6, PT, R23.reuse, RZ, P2 ;  /* 0x000000ff1700720c */ /* 0x040fe200017c4270 */
[----:B------:R1:W-:Y:S01]  /*6500*/  @P0 STG.E desc[UR18][R26.64], R79 ;  /* 0x0000004f1a000986 */ /* 0x0003e2000c101912 */
[----:B------:R-:W-:-:S02]  /*6510*/  ISETP.GT.AND P5, PT, R23, RZ, P3 ;  /* 0x000000ff1700720c */ /* 0x000fc40001fa4270 */
[----:B------:R-:W-:Y:S02]  /*6520*/  IADD3 R32, P1, R28, UR12, RZ ;  /* 0x0000000c1c207c10 */ /* 0x000fe4000ff3e0ff */
[----:B------:R-:W-:Y:S01]  /*6530*/  ISETP.GT.AND P0, PT, R23, 0x8, P2 ;  /* 0x000000081700780c */ /* 0x000fe20001704270 */
[----:B0-----:R-:W-:Y:S01]  /*6540*/  FMUL R39, R82, R7 ;  /* 0x0000000752277220 */ /* 0x001fe20000400000 */
[----:B------:R-:W-:Y:S02]  /*6550*/  IADD3 R34, P2, R30, UR12, RZ ;  /* 0x0000000c1e227c10 */ /* 0x000fe4000ff5e0ff */
[----:B------:R-:W-:Y:S02]  /*6560*/  IADD3.X R33, R29, UR7, RZ, P1, !PT ;  /* 0x000000071d217c10 */ /* 0x000fe40008ffe4ff */
[----:B------:R-:W-:Y:S02]  /*6570*/  IADD3.X R35, R31, UR7, RZ, P2, !PT ;  /* 0x000000071f237c10 */ /* 0x000fe400097fe4ff */
[----:B------:R-:W-:Y:S01]  /*6580*/  ISETP.GT.AND P3, PT, R23, 0x8, P3 ;  /* 0x000000081700780c */ /* 0x000fe20001f64270 */
[----:B------:R0:W-:Y:S01]  /*6590*/  @P6 STG.E desc[UR18][R32.64], R37 ;  /* 0x0000002520006986 */ /* 0x0001e2000c101912 */
[----:B------:R-:W-:-:S02]  /*65a0*/  IADD3 R24, P6, R28, UR23, RZ ;  /* 0x000000171c187c10 */ /* 0x000fc4000ffde0ff */
[----:B------:R-:W-:Y:S01]  /*65b0*/  ISETP.GT.AND P1, PT, R88, 0x78, PT ;  /* 0x000000785800780c */ /* 0x000fe20003f24270 */
[----:B------:R-:W-:Y:S01]  /*65c0*/  @P5 STG.E desc[UR18][R34.64], R81 ;  /* 0x0000005122005986 */ /* 0x000fe2000c101912 */
[----:B-1----:R-:W-:Y:S02]  /*65d0*/  IADD3 R26, P5, R30, UR23, RZ ;  /* 0x000000171e1a7c10 */ /* 0x002fe4000ffbe0ff */
[----:B------:R-:W-:Y:S02]  /*65e0*/  IADD3.X R25, R29, UR21, RZ, P6, !PT ;  /* 0x000000151d197c10 */ /* 0x000fe4000b7fe4ff */
[----:B------:R-:W-:Y:S02]  /*65f0*/  IADD3.X R27, R31, UR21, RZ, P5, !PT ;  /* 0x000000151f1b7c10 */ /* 0x000fe4000affe4ff */
[----:B------:R-:W-:Y:S01]  /*6600*/  ISETP.GT.AND P2, PT, R88, 0x79, PT ;  /* 0x000000795800780c */ /* 0x000fe20003f44270 */
[----:B------:R1:W-:Y:S01]  /*6610*/  @P0 STG.E desc[UR18][R24.64], R39 ;  /* 0x0000002718000986 */ /* 0x0003e2000c101912 */
[C---:B------:R-:W-:Y:S01]  /*6620*/  ISETP.GT.AND P0, PT, R23.reuse, RZ, P1 ;  /* 0x000000ff1700720c */ /* 0x040fe20000f04270 */
[----:B0-----:R-:W-:Y:S01]  /*6630*/  FMUL R37, R86, R7 ;  /* 0x0000000756257220 */ /* 0x001fe20000400000 */
[----:B------:R-:W-:Y:S01]  /*6640*/  ISETP.GT.AND P5, PT, R23, RZ, P2 ;  /* 0x000000ff1700720c */ /* 0x000fe200017a4270 */
[----:B------:R0:W-:Y:S01]  /*6650*/  @P3 STG.E desc[UR18][R26.64], R83 ;  /* 0x000000531a003986 */ /* 0x0001e2000c101912 */
[----:B------:R-:W-:-:S02]  /*6660*/  IADD3 R28, P6, R32, UR12, RZ ;  /* 0x0000000c201c7c10 */ /* 0x000fc4000ffde0ff */
[C---:B------:R-:W-:Y:S02]  /*6670*/  ISETP.GT.AND P1, PT, R23.reuse, 0x8, P1 ;  /* 0x000000081700780c */ /* 0x040fe40000f24270 */
[----:B------:R-:W-:Y:S01]  /*6680*/  ISETP.GT.AND P2, PT, R23, 0x8, P2 ;  /* 0x000000081700780c */ /* 0x000fe20001744270 */
[----:B------:R-:W-:Y:S01]  /*6690*/  FMUL R23, R84, R7 ;  /* 0x0000000754177220 */ /* 0x000fe20000400000 */
[----:B------:R-:W-:Y:S02]  /*66a0*/  IADD3.X R29, R33, UR7, RZ, P6, !PT ;  /* 0x00000007211d7c10 */ /* 0x000fe4000b7fe4ff */
[----:B-1----:R-:W-:Y:S02]  /*66b0*/  IADD3 R24, P3, R34, UR12, RZ ;  /* 0x0000000c22187c10 */ /* 0x002fe4000ff7e0ff */
[----:B------:R-:W-:Y:S01]  /*66c0*/  IADD3 R30, P6, R32, UR23, RZ ;  /* 0x00000017201e7c10 */ /* 0x000fe2000ffde0ff */
[----:B------:R0:W-:Y:S01]  /*66d0*/  @P0 STG.E desc[UR18][R28.64], R23 ;  /* 0x000000171c000986 */ /* 0x0001e2000c101912 */
[----:B------:R-:W-:-:S02]  /*66e0*/  IADD3.X R25, R35, UR7, RZ, P3, !PT ;  /* 0x0000000723197c10 */ /* 0x000fc40009ffe4ff */
[----:B------:R-:W-:Y:S02]  /*66f0*/  IADD3 R32, P3, R34, UR23, RZ ;  /* 0x0000001722207c10 */ /* 0x000fe4000ff7e0ff */
[----:B------:R-:W-:Y:S01]  /*6700*/  IADD3.X R31, R33, UR21, RZ, P6, !PT ;  /* 0x00000015211f7c10 */ /* 0x000fe2000b7fe4ff */
[----:B------:R0:W-:Y:S01]  /*6710*/  @P5 STG.E desc[UR18][R24.64], R85 ;  /* 0x0000005518005986 */ /* 0x0001e2000c101912 */
[----:B------:R-:W-:-:S03]  /*6720*/  IADD3.X R33, R35, UR21, RZ, P3, !PT ;  /* 0x0000001523217c10 */ /* 0x000fc60009ffe4ff */
[----:B------:R0:W-:Y:S04]  /*6730*/  @P1 STG.E desc[UR18][R30.64], R37 ;  /* 0x000000251e001986 */ /* 0x0001e8000c101912 */
[----:B------:R0:W-:Y:S02]  /*6740*/  @P2 STG.E desc[UR18][R32.64], R87 ;  /* 0x0000005720002986 */ /* 0x0001e4000c101912 */
.L_x_153:
[----:B------:R-:W-:Y:S05]  /*6750*/  BSYNC B0 ;  /* 0x0000000000007941 */ /* 0x000fea0003800000 */
.L_x_25:
[----:B------:R-:W-:Y:S01]  /*6760*/  IADD3 R2, P0, R2, UR14, RZ ;  /* 0x0000000e02027c10 */ /* 0x000fe2000ff1e0ff */
[----:B------:R-:W-:Y:S01]  /*6770*/  ULDC.64 UR8, c[0x0][0x750] ;  /* 0x0001d40000087ab9 */ /* 0x000fe20000000a00 */
[----:B0---4-:R-:W-:Y:S01]  /*6780*/  PRMT R24, RZ, 0x7610, R24 ;  /* 0x00007610ff187816 */ /* 0x011fe20000000018 */
[----:B------:R-:W-:Y:S01]  /*6790*/  IMAD.MOV.U32 R23, RZ, RZ, -0x1 ;  /* 0xffffffffff177424 */ /* 0x000fe200078e00ff */
[----:B------:R-:W-:Y:S01]  /*67a0*/  IADD3.X R3, R3, UR4, RZ, P0, !PT ;  /* 0x0000000403037c10 */ /* 0x000fe200087fe4ff */
[----:B------:R-:W-:Y:S01]  /*67b0*/  IMAD.MOV.U32 R89, RZ, RZ, -0x1 ;  /* 0xffffffffff597424 */ /* 0x000fe200078e00ff */
[----:B------:R-:W-:-:S04]  /*67c0*/  ISETP.GE.U32.AND P0, PT, R2, UR8, PT ;  /* 0x0000000802007c0c */ /* 0x000fc8000bf06070 */
[----:B------:R-:W-:-:S13]  /*67d0*/  ISETP.GE.U32.AND.EX P0, PT, R3, UR9, PT, P0 ;  /* 0x0000000903007c0c */ /* 0x000fda000bf06100 */
[----:B------:R-:W-:Y:S05]  /*67e0*/  @P0 BRA `(.L_x_154) ;  /* 0x0000000400440947 */ /* 0x000fea0003800000 */
[----:B------:R-:W0:Y:S01]  /*67f0*/  LDC.64 R28, c[0x0][0x728] ;  /* 0x0001ca00ff1c7b82 */ /* 0x000e220000000a00 */
[----:B---3--:R-:W3:Y:S01]  /*6800*/  S2R R34, SR_CTAID.X ;  /* 0x0000000000227919 */ /* 0x008ee20000002500 */
[----:B------:R-:W-:Y:S02]  /*6810*/  IMAD.MOV.U32 R26, RZ, RZ, R2 ;  /* 0x000000ffff1a7224 */ /* 0x000fe400078e0002 */
[----:B------:R-:W-:Y:S01]  /*6820*/  IMAD.MOV.U32 R27, RZ, RZ, R3 ;  /* 0x000000ffff1b7224 */ /* 0x000fe200078e0003 */
[----:B------:R-:W4:Y:S03]  /*6830*/  S2R R35, SR_CTAID.Y ;  /* 0x0000000000237919 */ /* 0x000f260000002600 */
[----:B------:R-:W1:Y:S08]  /*6840*/  LDC R30, c[0x0][0x730] ;  /* 0x0001cc00ff1e7b82 */ /* 0x000e700000000800 */
[----:B------:R-:W1:Y:S01]  /*6850*/  LDC.64 R32, c[0x0][0x720] ;  /* 0x0001c800ff207b82 */ /* 0x000e620000000a00 */
[----:B0-----:R-:W-:-:S04]  /*6860*/  ISETP.NE.U32.AND P0, PT, R28, RZ, PT ;  /* 0x000000ff1c00720c */ /* 0x001fc80003f05070 */
[----:B------:R-:W-:-:S13]  /*6870*/  ISETP.NE.AND.EX P0, PT, R29, RZ, PT, P0 ;  /* 0x000000ff1d00720c */ /* 0x000fda0003f05300 */
[----:B-1-34-:R-:W-:Y:S05]  /*6880*/  @!P0 BRA `(.L_x_155) ;  /* 0x0000000000288947 */ /* 0x01afea0003800000 */
        /* <DEDUP_REMOVED lines=10> */
.L_x_155:
[----:B------:R-:W0:Y:S01]  /*6930*/  LDC.64 R38, c[0x0][0x740] ;  /* 0x0001d000ff267b82 */ /* 0x000e220000000a00 */
[-CC-:B------:R-:W-:Y:S01]  /*6940*/  SHF.R.U64 R89, R26, R30.reuse, R27.reuse ;  /* 0x0000001e1a597219 */ /* 0x180fe2000000121b */
[----:B------:R-:W-:Y:S01]  /*6950*/  ULDC UR8, c[0x0][0x150] ;  /* 0x0000540000087ab9 */ /* 0x000fe20000000800 */
[----:B------:R-:W-:Y:S02]  /*6960*/  SHF.R.U32.HI R22, RZ, R30, R27 ;  /* 0x0000001eff167219 */ /* 0x000fe4000001161b */
[----:B------:R-:W-:Y:S02]  /*6970*/  IADD3 R25, P0, RZ, -R89, RZ ;  /* 0x80000059ff197210 */ /* 0x000fe40007f1e0ff */
[----:B------:R-:W-:Y:S01]  /*6980*/  I2FP.F32.U32 R27, R34 ;  /* 0x00000022001b7245 */ /* 0x000fe20000201000 */
[----:B------:R-:W1:Y:S02]  /*6990*/  LDC R26, c[0x0][0x718] ;  /* 0x0001c600ff1a7b82 */ /* 0x000e640000000800 */
[----:B------:R-:W-:-:S02]  /*69a0*/  IMAD.X R23, RZ, RZ, ~R22, P0 ;  /* 0x000000ffff177224 */ /* 0x000fc400000e0e16 */
[----:B------:R-:W-:Y:S01]  /*69b0*/  FMUL R27, R27, UR8 ;  /* 0x000000081b1b7c20 */ /* 0x000fe20008400000 */
[----:B------:R-:W-:Y:S01]  /*69c0*/  ULDC UR8, c[0x0][0x154] ;  /* 0x0000550000087ab9 */ /* 0x000fe20000000800 */
[-C--:B------:R-:W-:Y:S02]  /*69d0*/  IMAD R24, R23, R32.reuse, RZ ;  /* 0x0000002017187224 */ /* 0x080fe400078e02ff */
[----:B------:R-:W3:Y:S01]  /*69e0*/  LDC R37, c[0x0][0x708] ;  /* 0x0001c200ff257b82 */ /* 0x000ee20000000800 */
[C---:B------:R-:W-:Y:S01]  /*69f0*/  IMAD.WIDE.U32 R22, R25.reuse, R32, R2 ;  /* 0x0000002019167225 */ /* 0x040fe200078e0002 */
[----:B------:R-:W4:Y:S03]  /*6a00*/  F2I.U32.TRUNC.NTZ R27, R27 ;  /* 0x0000001b001b7305 */ /* 0x000f26000020f000 */
[----:B------:R-:W-:Y:S01]  /*6a10*/  IMAD R25, R25, R33, R24 ;  /* 0x0000002119197224 */ /* 0x000fe200078e0218 */
[----:B------:R-:W-:-:S02]  /*6a20*/  I2FP.F32.U32 R24, R35 ;  /* 0x0000002300187245 */ /* 0x000fc40000201000 */
[----:B------:R-:W2:Y:S01]  /*6a30*/  LDC R36, c[0x0][0x758] ;  /* 0x0001d600ff247b82 */ /* 0x000ea20000000800 */
[----:B------:R-:W-:Y:S01]  /*6a40*/  IMAD.IADD R23, R23, 0x1, R25 ;  /* 0x0000000117177824 */ /* 0x000fe200078e0219 */
[----:B0-----:R-:W-:Y:S01]  /*6a50*/  ISETP.NE.U32.AND P0, PT, R38, RZ, PT ;  /* 0x000000ff2600720c */ /* 0x001fe20003f05070 */
[----:B------:R-:W-:-:S03]  /*6a60*/  FMUL R24, R24, UR8 ;  /* 0x0000000818187c20 */ /* 0x000fc60008400000 */
[----:B------:R-:W-:Y:S01]  /*6a70*/  ISETP.NE.AND.EX P0, PT, R39, RZ, PT, P0 ;  /* 0x000000ff2700720c */ /* 0x000fe20003f05300 */
[----:B------:R0:W0:Y:S01]  /*6a80*/  F2I.U32.TRUNC.NTZ R30, R24 ;  /* 0x00000018001e7305 */ /* 0x000022000020f000 */
[----:B------:R-:W0:Y:S01]  /*6a90*/  LDC R29, c[0x0][0x144] ;  /* 0x00005100ff1d7b82 */ /* 0x000e220000000800 */
[-C--:B-1----:R-:W-:Y:S01]  /*6aa0*/  SHF.R.U64 R31, R22, R26.reuse, R23 ;  /* 0x0000001a161f7219 */ /* 0x082fe20000001217 */
[----:B----4-:R-:W-:Y:S01]  /*6ab0*/  IMAD.MOV R27, RZ, RZ, -R27 ;  /* 0x000000ffff1b7224 */ /* 0x010fe200078e0a1b */
[----:B------:R-:W-:-:S05]  /*6ac0*/  SHF.R.U32.HI R22, RZ, R26, R23 ;  /* 0x0000001aff167219 */ /* 0x000fca0000011617 */
[----:B------:R-:W1:Y:S01]  /*6ad0*/  LDC R32, c[0x0][0x148] ;  /* 0x00005200ff207b82 */ /* 0x000e620000000800 */
[-CC-:B---3--:R-:W-:Y:S02]  /*6ae0*/  SHF.R.U64 R28, R31, R37.reuse, R22.reuse ;  /* 0x000000251f1c7219 */ /* 0x188fe40000001216 */
[----:B------:R-:W-:-:S05]  /*6af0*/  SHF.R.U32.HI R23, RZ, R37, R22 ;  /* 0x00000025ff177219 */ /* 0x000fca0000011616 */
[----:B------:R-:W3:Y:S01]  /*6b00*/  LDC R40, c[0x0][0x748] ;  /* 0x0001d200ff287b82 */ /* 0x000ee20000000800 */
[-CC-:B--2---:R-:W-:Y:S02]  /*6b10*/  SHF.R.U64 R33, R28, R36.reuse, R23.reuse ;  /* 0x000000241c217219 */ /* 0x184fe40000001217 */
[----:B------:R-:W-:-:S03]  /*6b20*/  SHF.R.U32.HI R23, RZ, R36, R23 ;  /* 0x00000024ff177219 */ /* 0x000fc60000011617 */
[----:B------:R-:W-:Y:S02]  /*6b30*/  IMAD.MOV.U32 R22, RZ, RZ, R33 ;  /* 0x000000ffff167224 */ /* 0x000fe400078e0021 */
[----:B------:R-:W2:Y:S01]  /*6b40*/  LDC R41, c[0x0][0x738] ;  /* 0x0001ce00ff297b82 */ /* 0x000ea20000000800 */
[----:B0-----:R-:W-:-:S07]  /*6b50*/  IMAD R37, R29, R27, R34 ;  /* 0x0000001b1d257224 */ /* 0x001fce00078e0222 */
[----:B------:R-:W0:Y:S08]  /*6b60*/  LDC R42, c[0x0][0x710] ;  /* 0x0001c400ff2a7b82 */ /* 0x000e300000000800 */
[----:B------:R-:W4:Y:S01]  /*6b70*/  LDC R43, c[0x0][0x700] ;  /* 0x0001c000ff2b7b82 */ /* 0x000f220000000800 */
[----:B-1----:R-:W-:Y:S05]  /*6b80*/  @!P0 BRA `(.L_x_156) ;  /* 0x0000000000288947 */ /* 0x002fea0003800000 */
[----:B------:R-:W1:Y:S02]  /*6b90*/  LDC R22, c[0x0][0x74c] ;  /* 0x0001d300ff167b82 */ /* 0x000e640000000800 */
[----:B-1----:R-:W-:-:S05]  /*6ba0*/  IADD3 R27, P0, R33, R22, RZ ;  /* 0x00000016211b7210 */ /* 0x002fca0007f1e0ff */
        /* <DEDUP_REMOVED lines=8> */
.L_x_156:
[----:B---3--:R-:W-:Y:S01]  /*6c30*/  SHF.R.U64 R22, R22, R40, R23 ;  /* 0x0000002816167219 */ /* 0x008fe20000001217 */
[----:B------:R-:W-:Y:S01]  /*6c40*/  IMAD.MOV R30, RZ, RZ, -R30 ;  /* 0x000000ffff1e7224 */ /* 0x000fe200078e0a1e */
[----:B------:R-:W-:Y:S02]  /*6c50*/  LOP3.LUT R23, R28, R15, RZ, 0xc0, !PT ;  /* 0x0000000f1c177212 */ /* 0x000fe400078ec0ff */
[----:B------:R-:W-:Y:S01]  /*6c60*/  LOP3.LUT R26, R31, R16, RZ, 0xc0, !PT ;  /* 0x000000101f1a7212 */ /* 0x000fe200078ec0ff */
[----:B------:R-:W-:Y:S02]  /*6c70*/  IMAD.MOV R24, RZ, RZ, -R22 ;  /* 0x000000ffff187224 */ /* 0x000fe400078e0a16 */
[----:B------:R-:W-:Y:S02]  /*6c80*/  IMAD R22, R8, R22, R23 ;  /* 0x0000001608167224 */ /* 0x000fe400078e0217 */
[----:B------:R-:W-:Y:S02]  /*6c90*/  @P4 IMAD R37, R32, R30, R35 ;  /* 0x0000001e20254224 */ /* 0x000fe400078e0223 */
[----:B--2---:R-:W-:-:S02]  /*6ca0*/  IMAD R23, R24, R41, R33 ;  /* 0x0000002918177224 */ /* 0x004fc400078e0221 */
[----:B0-----:R-:W-:Y:S02]  /*6cb0*/  IMAD R22, R22, R42, R37 ;  /* 0x0000002a16167224 */ /* 0x001fe400078e0225 */
[----:B----4-:R-:W-:Y:S02]  /*6cc0*/  IMAD R25, R23, R43, R26 ;  /* 0x0000002b17197224 */ /* 0x010fe400078e021a */
[----:B------:R-:W-:-:S03]  /*6cd0*/  IMAD.MOV.U32 R24, RZ, RZ, 0x1 ;  /* 0x00000001ff187424 */ /* 0x000fc600078e00ff */
[----:B------:R-:W-:Y:S02]  /*6ce0*/  SEL R23, R25, R22, !P4 ;  /* 0x0000001619177207 */ /* 0x000fe40006000000 */
[----:B------:R-:W-:-:S07]  /*6cf0*/  SEL R22, R22, R25, !P4 ;  /* 0x0000001916167207 */ /* 0x000fce0006000000 */
.L_x_154:
[----:B------:R-:W-:Y:S01]  /*6d00*/  IMAD.IADD R19, R18, 0x1, R19 ;  /* 0x0000000112137824 */ /* 0x000fe200078e0213 */
[----:B------:R-:W-:-:S04]  /*6d10*/  LOP3.LUT P2, RZ, R24, 0xff, RZ, 0xc0, !PT ;  /* 0x000000ff18ff7812 */ /* 0x000fc8000784c0ff */
[----:B------:R-:W-:Y:S02]  /*6d20*/  SHF.R.U32.HI R25, RZ, 0x2, R19 ;  /* 0x00000002ff197819 */ /* 0x000fe40000011613 */
[----:B------:R-:W-:Y:S02]  /*6d30*/  ISETP.GT.U32.AND P0, PT, R19, 0x3, PT ;  /* 0x000000031300780c */ /* 0x000fe40003f04070 */
[----:B------:R-:W-:Y:S02]  /*6d40*/  LOP3.LUT R25, R25, 0x1, RZ, 0xc0, !PT ;  /* 0x0000000119197812 */ /* 0x000fe400078ec0ff */
[----:B------:R-:W-:Y:S02]  /*6d50*/  ISETP.LT.U32.AND P0, PT, R18, 0x4, P0 ;  /* 0x000000041200780c */ /* 0x000fe40000701070 */
[----:B------:R-:W-:Y:S02]  /*6d60*/  ISETP.NE.U32.AND P1, PT, R25, 0x1, PT ;  /* 0x000000011900780c */ /* 0x000fe40003f25070 */
[----:B------:R-:W-:-:S02]  /*6d70*/  SEL R25, RZ, 0x1, !P0 ;  /* 0x00000001ff197807 */ /* 0x000fc40004000000 */
[----:B------:R-:W-:Y:S02]  /*6d80*/  ISETP.GT.U32.AND P1, PT, R18, 0x3, !P1 ;  /* 0x000000031200780c */ /* 0x000fe40004f24070 */
[----:B------:R-:W-:Y:S02]  /*6d90*/  LOP3.LUT R19, R19, 0x3, RZ, 0xc0, !PT ;  /* 0x0000000313137812 */ /* 0x000fe400078ec0ff */
[----:B------:R-:W-:-:S04]  /*6da0*/  SEL R24, RZ, 0x1, !P1 ;  /* 0x00000001ff187807 */ /* 0x000fc80004800000 */
[----:B------:R-:W-:Y:S01]  /*6db0*/  LOP3.LUT R20, R24, R20, R25, 0x96, !PT ;  /* 0x0000001418147212 */ /* 0x000fe200078e9619 */
[----:B------:R-:W-:Y:S06]  /*6dc0*/  @P2 BRA `(.L_x_157) ;  /* 0xffffffa400d02947 */ /* 0x000fec000383ffff */
[----:B------:R-:W-:Y:S05]  /*6dd0*/  EXIT ;  /* 0x000000000000794d */ /* 0x000fea0003800000 */
.L_x_7:
        /* <DEDUP_REMOVED lines=26> */
.L_x_159:
[----:B------:R-:W0:Y:S01]  /*6f80*/  LDC.64 R26, c[0x0][0x740] ;  /* 0x0001d000ff1a7b82 */ /* 0x000e220000000a00 */
[-CC-:B------:R-:W-:Y:S01]  /*6f90*/  SHF.R.U64 R12, R16, R6.reuse, R17.reuse ;  /* 0x00000006100c7219 */ /* 0x180fe20000001211 */
[----:B------:R-:W-:Y:S01]  /*6fa0*/  IMAD.MOV.U32 R28, RZ, RZ, 0x1 ;  /* 0x00000001ff1c7424 */ /* 0x000fe200078e00ff */
[----:B------:R-:W-:Y:S02]  /*6fb0*/  SHF.R.U32.HI R4, RZ, R6, R17 ;  /* 0x00000006ff047219 */ /* 0x000fe40000011611 */
[----:B------:R-:W-:-:S03]  /*6fc0*/  IADD3 R15, P0, RZ, -R12, RZ ;  /* 0x8000000cff0f7210 */ /* 0x000fc60007f1e0ff */
[----:B------:R-:W1:Y:S02]  /*6fd0*/  LDC R14, c[0x0][0x718] ;  /* 0x0001c600ff0e7b82 */ /* 0x000e640000000800 */
[----:B------:R-:W-:-:S04]  /*6fe0*/  IMAD.X R5, RZ, RZ, ~R4, P0 ;  /* 0x000000ffff057224 */ /* 0x000fc800000e0e04 */
[-C--:B------:R-:W-:Y:S02]  /*6ff0*/  IMAD R6, R5, R22.reuse, RZ ;  /* 0x0000001605067224 */ /* 0x080fe400078e02ff */
[----:B------:R-:W2:Y:S01]  /*7000*/  LDC R16, c[0x0][0x708] ;  /* 0x0001c200ff107b82 */ /* 0x000ea20000000800 */
[----:B------:R-:W-:-:S04]  /*7010*/  IMAD.WIDE.U32 R4, R15, R22, R2 ;  /* 0x000000160f047225 */ /* 0x000fc800078e0002 */
[----:B------:R-:W-:-:S03]  /*7020*/  IMAD R15, R15, R23, R6 ;  /* 0x000000170f0f7224 */ /* 0x000fc600078e0206 */
[----:B------:R-:W3:Y:S01]  /*7030*/  LDC R25, c[0x0][0x758] ;  /* 0x0001d600ff197b82 */ /* 0x000ee20000000800 */
[----:B------:R-:W-:Y:S01]  /*7040*/  IMAD.IADD R5, R5, 0x1, R15 ;  /* 0x0000000105057824 */ /* 0x000fe200078e020f */
[----:B0-----:R-:W-:-:S04]  /*7050*/  ISETP.NE.U32.AND P0, PT, R26, RZ, PT ;  /* 0x000000ff1a00720c */ /* 0x001fc80003f05070 */
[----:B------:R-:W-:Y:S02]  /*7060*/  ISETP.NE.AND.EX P0, PT, R27, RZ, PT, P0 ;  /* 0x000000ff1b00720c */ /* 0x000fe40003f05300 */
[----:B------:R-:W0:Y:S01]  /*7070*/  LDC R22, c[0x0][0x700] ;  /* 0x0001c000ff167b82 */ /* 0x000e220000000800 */
[-CC-:B-1----:R-:W-:Y:S02]  /*7080*/  SHF.R.U64 R6, R4, R14.reuse, R5.reuse ;  /* 0x0000000e04067219 */ /* 0x182fe40000001205 */
[----:B------:R-:W-:Y:S01]  /*7090*/  SHF.R.U32.HI R5, RZ, R14, R5 ;  /* 0x0000000eff057219 */ /* 0x000fe20000011605 */
[----:B------:R-:W-:-:S04]  /*70a0*/  IMAD.MOV.U32 R14, RZ, RZ, -0x1 ;  /* 0xffffffffff0e7424 */ /* 0x000fc800078e00ff */
[----:B------:R-:W1:Y:S01]  /*70b0*/  LDC R23, c[0x0][0x748] ;  /* 0x0001d200ff177b82 */ /* 0x000e620000000800 */
[-CC-:B--2---:R-:W-:Y:S02]  /*70c0*/  SHF.R.U64 R21, R6, R16.reuse, R5.reuse ;  /* 0x0000001006157219 */ /* 0x184fe40000001205 */
[----:B------:R-:W-:-:S05]  /*70d0*/  SHF.R.U32.HI R4, RZ, R16, R5 ;  /* 0x00000010ff047219 */ /* 0x000fca0000011605 */
        /* <DEDUP_REMOVED lines=18> */
.L_x_160:
[----:B-1----:R-:W-:Y:S01]  /*7200*/  SHF.R.U64 R5, R4, R23, R5 ;  /* 0x0000001704057219 */ /* 0x002fe20000001205 */
[----:B0-----:R-:W-:Y:S01]  /*7210*/  VIADD R15, R22, 0xffffffff ;  /* 0xffffffff160f7836 */ /* 0x001fe20000000000 */
[----:B------:R-:W-:Y:S01]  /*7220*/  SHF.L.U32 R28, R28, R25, RZ ;  /* 0x000000191c1c7219 */ /* 0x000fe200000006ff */
[----:B------:R-:W-:Y:S01]  /*7230*/  @P4 IMAD R9, R13, R20, R10 ;  /* 0x000000140d094224 */ /* 0x000fe200078e020a */
[----:B------:R-:W-:Y:S01]  /*7240*/  LOP3.LUT R4, R21, R30, RZ, 0xc0, !PT ;  /* 0x0000001e15047212 */ /* 0x000fe200078ec0ff */
[----:B------:R-:W-:Y:S01]  /*7250*/  IMAD.MOV R11, RZ, RZ, -R5 ;  /* 0x000000ffff0b7224 */ /* 0x000fe200078e0a05 */
[----:B------:R-:W-:Y:S01]  /*7260*/  LOP3.LUT R6, R6, R15, RZ, 0xc0, !PT ;  /* 0x0000000f06067212 */ /* 0x000fe200078ec0ff */
[----:B------:R-:W-:Y:S02]  /*7270*/  IMAD.MOV.U32 R10, RZ, RZ, 0x1 ;  /* 0x00000001ff0a7424 */ /* 0x000fe400078e00ff */
[----:B------:R-:W-:Y:S02]  /*7280*/  IMAD R4, R28, R5, R4 ;  /* 0x000000051c047224 */ /* 0x000fe400078e0204 */
[----:B--2---:R-:W-:-:S02]  /*7290*/  IMAD R5, R11, R24, R18 ;  /* 0x000000180b057224 */ /* 0x004fc400078e0212 */
[----:B---3--:R-:W-:Y:S02]  /*72a0*/  IMAD R4, R4, R29, R9 ;  /* 0x0000001d04047224 */ /* 0x008fe400078e0209 */
[--C-:B------:R-:W-:Y:S01]  /*72b0*/  IMAD R9, R5, R22, R6.reuse ;  /* 0x0000001605097224 */ /* 0x100fe200078e0206 */
[----:B------:R-:W-:Y:S01]  /*72c0*/  PRMT R6, R10, 0x7610, R6 ;  /* 0x000076100a067816 */ /* 0x000fe20000000006 */
[----:B------:R-:W-:-:S03]  /*72d0*/  IMAD.MOV.U32 R16, RZ, RZ, R12 ;  /* 0x000000ffff107224 */ /* 0x000fc600078e000c */
[----:B------:R-:W-:Y:S02]  /*72e0*/  SEL R5, R9, R4, !P4 ;  /* 0x0000000409057207 */ /* 0x000fe40006000000 */
[----:B------:R-:W-:-:S07]  /*72f0*/  SEL R4, R4, R9, !P4 ;  /* 0x0000000904047207 */ /* 0x000fce0006000000 */
.L_x_158:
[----:B------:R-:W-:-:S08]  /*7300*/  NOP ;  /* 0x0000000000007918 */ /* 0x000fd00000000000 */
[----:B------:R-:W0:-:S00]  /*7310*/  USETMAXREG.DEALLOC.CTAPOOL 0x28 ;  /* 0x00000028000079c8 */ /* 0x000e0000080e0500 */
[----:B0-----:R-:W-:-:S13]  /*7320*/  ISETP.NE.AND P0, PT, R7, RZ, PT ;  /* 0x000000ff0700720c */ /* 0x001fda0003f05270 */
[----:B------:R-:W-:Y:S05]  /*7330*/  @P0 EXIT ;  /* 0x000000000000094d */ /* 0x000fea0003800000 */
[----:B------:R-:W-:Y:S01]  /*7340*/  LOP3.LUT P0, RZ, R6, 0xff, RZ, 0xc0, !PT ;  /* 0x000000ff06ff7812 */ /* 0x000fe2000780c0ff */
[----:B------:R-:W-:Y:S02]  /*7350*/  IMAD.MOV.U32 R15, RZ, RZ, 0x1 ;  /* 0x00000001ff0f7424 */ /* 0x000fe400078e00ff */
[----:B------:R-:W-:-:S10]  /*7360*/  IMAD.MOV.U32 R14, RZ, RZ, RZ ;  /* 0x000000ffff0e7224 */ /* 0x000fd400078e00ff */
[----:B------:R-:W-:Y:S05]  /*7370*/  @!P0 BRA `(.L_x_161) ;  /* 0x0000000c00748947 */ /* 0x000fea0003800000 */
[----:B------:R-:W0:Y:S01]  /*7380*/  LDC R6, c[0x0][0x28c] ;  /* 0x0000a300ff067b82 */ /* 0x000e220000000800 */
[----:B------:R-:W1:Y:S01]  /*7390*/  S2R R12, SR_CgaCtaId ;  /* 0x00000000000c7919 */ /* 0x000e620000008800 */
[----:B------:R-:W-:Y:S01]  /*73a0*/  ULDC UR6, c[0x0][0x758] ;  /* 0x0001d60000067ab9 */ /* 0x000fe20000000800 */
[----:B------:R-:W-:Y:S01]  /*73b0*/  UMOV UR7, 0xffffffff ;  /* 0xffffffff00077882 */ /* 0x000fe20000000000 */
[----:B------:R-:W-:Y:S01]  /*73c0*/  BSSY B0, `(.L_x_161) ;  /* 0x00000d8000007945 */ /* 0x000fe20003800000 */
[----:B------:R-:W-:Y:S01]  /*73d0*/  USHF.L.U32 UR7, UR7, UR6, URZ ;  /* 0x0000000607077299 */ /* 0x000fe2000800063f */
[----:B------:R-:W-:Y:S01]  /*73e0*/  IMAD.MOV.U32 R11, RZ, RZ, 0x1 ;  /* 0x00000001ff0b7424 */ /* 0x000fe200078e00ff */
[----:B------:R-:W-:Y:S01]  /*73f0*/  LOP3.LUT R17, R0, 0x2, RZ, 0xfc, !PT ;  /* 0x0000000200117812 */ /* 0x000fe200078efcff */
[----:B------:R-:W-:Y:S01]  /*7400*/  IMAD.MOV.U32 R15, RZ, RZ, 0x1 ;  /* 0x00000001ff0f7424 */ /* 0x000fe200078e00ff */
[----:B------:R-:W-:Y:S01]  /*7410*/  ULDC UR5, c[0x0][0x700] ;  /* 0x0001c00000057ab9 */ /* 0x000fe20000000800 */
[----:B------:R-:W-:Y:S01]  /*7420*/  IMAD.MOV.U32 R14, RZ, RZ, RZ ;  /* 0x000000ffff0e7224 */ /* 0x000fe200078e00ff */
[----:B------:R-:W-:Y:S01]  /*7430*/  UMOV UR8, 0x1 ;  /* 0x0000000100087882 */ /* 0x000fe20000000000 */
[----:B------:R-:W-:-:S02]  /*7440*/  UIADD3 UR5, UR5, -0x1, URZ ;  /* 0xffffffff05057890 */ /* 0x000fc4000fffe03f */
[----:B------:R-:W-:Y:S02]  /*7450*/  USHF.L.U32 UR6, UR8, UR6, URZ ;  /* 0x0000000608067299 */ /* 0x000fe4000800063f */
[----:B------:R-:W-:Y:S01]  /*7460*/  ULOP3.LUT UR7, URZ, UR7, URZ, 0x33, !UPT ;  /* 0x000000073f077292 */ /* 0x000fe2000f8e333f */
[----:B------:R-:W-:Y:S01]  /*7470*/  ULDC.64 UR42, c[0x0][0x198] ;  /* 0x00006600002a7ab9 */ /* 0x000fe20000000a00 */
[----:B0-----:R-:W-:-:S05]  /*7480*/  VIADD R6, R6, 0x7f ;  /* 0x0000007f06067836 */ /* 0x001fca0000000000 */
[----:B------:R-:W-:-:S04]  /*7490*/  SHF.R.S32.HI R7, RZ, 0x1f, R6 ;  /* 0x0000001fff077819 */ /* 0x000fc80000011406 */
[----:B------:R-:W-:Y:S01]  /*74a0*/  LEA.HI R7, R7, R6, RZ, 0x7 ;  /* 0x0000000607077211 */ /* 0x000fe200078f38ff */
[C---:B-1----:R-:W-:Y:S02]  /*74b0*/  IMAD.SHL.U32 R10, R12.reuse, 0x40, RZ ;  /* 0x000000400c0a7824 */ /* 0x042fe400078e00ff */
[----:B------:R-:W-:Y:S01]  /*74c0*/  IMAD.SHL.U32 R12, R12, 0x1000, RZ ;  /* 0x000010000c0c7824 */ /* 0x000fe200078e00ff */
[----:B------:R-:W-:Y:S02]  /*74d0*/  SHF.R.S32.HI R13, RZ, 0x7, R7 ;  /* 0x00000007ff0d7819 */ /* 0x000fe40000011407 */
[----:B------:R-:W-:-:S03]  /*74e0*/  LOP3.LUT R10, R10, 0x40, RZ, 0xc0, !PT ;  /* 0x000000400a0a7812 */ /* 0x000fc600078ec0ff */
[----:B------:R-:W-:-:S07]  /*74f0*/  VIADD R9, R13, 0x1 ;  /* 0x000000010d097836 */ /* 0x000fce0000000000 */
.L_x_172:
[----:B------:R-:W-:-:S03]  /*7500*/  UMOV UR8, 0xffffffff ;  /* 0xffffffff00087882 */ /* 0x000fc60000000000 */
[----:B------:R-:W-:Y:S05]  /*7510*/  BRA.DIV UR8, `(.L_x_162) ;  /* 0x0000000e08e47947 */ /* 0x000fea000b800000 */
[----:B------:R-:W-:-:S13]  /*7520*/  ELECT P0, URZ, PT ;  /* 0x00000000003f782f */ /* 0x000fda0003800000 */
.L_x_183:
[----:B------:R-:W0:Y:S01]  /*7530*/  LDC R6, c[0x0][0x28c] ;  /* 0x0000a300ff067b82 */ /* 0x000e220000000800 */
[----:B------:R-:W-:Y:S01]  /*7540*/  BSSY B1, `(.L_x_163) ;  /* 0x000004d000017945 */ /* 0x000fe20003800000 */
[----:B0-----:R-:W-:-:S13]  /*7550*/  ISETP.LT.OR P0, PT, R6, 0x1, !P0 ;  /* 0x000000010600780c */ /* 0x001fda0004701670 */
[----:B------:R-:W-:Y:S05]  /*7560*/  @P0 BRA `(.L_x_164) ;  /* 0x0000000400280947 */ /* 0x000fea0003800000 */
[C---:B------:R-:W-:Y:S02]  /*7570*/  IMAD.SHL.U32 R23, R4.reuse, 0x100, RZ ;  /* 0x0000010004177824 */ /* 0x040fe400078e00ff */
[----:B------:R-:W-:Y:S02]  /*7580*/  IMAD.SHL.U32 R20, R4, 0x80, RZ ;  /* 0x0000008004147824 */ /* 0x000fe400078e00ff */
[----:B------:R-:W-:Y:S02]  /*7590*/  IMAD R5, R5, 0x80, R10 ;  /* 0x0000008005057824 */ /* 0x000fe400078e020a */
[----:B------:R-:W-:Y:S02]  /*75a0*/  IMAD.MOV.U32 R24, RZ, RZ, RZ ;  /* 0x000000ffff187224 */ /* 0x000fe400078e00ff */
[----:B------:R-:W-:Y:S02]  /*75b0*/  IMAD.MOV.U32 R25, RZ, RZ, 0x40 ;  /* 0x00000040ff197424 */ /* 0x000fe400078e00ff */
[----:B------:R-:W-:-:S02]  /*75c0*/  IMAD.MOV.U32 R4, RZ, RZ, R9 ;  /* 0x000000ffff047224 */ /* 0x000fc400078e0009 */
[----:B------:R-:W-:Y:S02]  /*75d0*/  IMAD.MOV.U32 R6, RZ, RZ, R15 ;  /* 0x000000ffff067224 */ /* 0x000fe400078e000f */
[----:B------:R-:W-:Y:S02]  /*75e0*/  IMAD.MOV.U32 R7, RZ, RZ, R14 ;  /* 0x000000ffff077224 */ /* 0x000fe400078e000e */
[----:B------:R-:W-:-:S07]  /*75f0*/  IMAD.MOV.U32 R26, RZ, RZ, RZ ;  /* 0x000000ffff1a7224 */ /* 0x000fce00078e00ff */
.L_x_167:
[----:B------:R-:W0:Y:S01]  /*7600*/  S2R R19, SR_CgaCtaId ;  /* 0x0000000000137919 */ /* 0x000e220000008800 */
[----:B------:R-:W-:Y:S02]  /*7610*/  MOV R18, 0x400 ;  /* 0x0000040000127802 */ /* 0x000fe40000000f00 */
[----:B------:R-:W-:Y:S02]  /*7620*/  ISETP.NE.AND P1, PT, R8, RZ, PT ;  /* 0x000000ff0800720c */ /* 0x000fe40003f25270 */
[----:B0-----:R-:W-:Y:S02]  /*7630*/  LEA R22, R19, R18, 0x18 ;  /* 0x0000001213167211 */ /* 0x001fe400078ec0ff */
[----:B------:R-:W-:-:S09]  /*7640*/  SHF.L.U32 R18, R6, 0x1f, RZ ;  /* 0x0000001f06127819 */ /* 0x000fd200000006ff */
[----:B------:R-:W0:Y:S01]  /*7650*/  @!P1 LDC R19, c[0x0][0x640] ;  /* 0x00019000ff139b82 */ /* 0x000e220000000800 */
[----:B------:R-:W-:-:S04]  /*7660*/  IMAD R21, R7, 0x8, R22 ;  /* 0x0000000807157824 */ /* 0x000fc800078e0216 */
[----:B------:R-:W1:Y:S02]  /*7670*/  SYNCS.PHASECHK.TRANS64.TRYWAIT P0, [R21+URZ+0x20], R18 ;  /* 0x00002012150075a7 */ /* 0x000e64000800017f */
[----:B-1----:R-:W-:Y:S05]  /*7680*/  @!P0 BRA `(.L_x_165) ;  /* 0x0000000c00a88947 */ /* 0x002fea0003800000 */
.L_x_184:
[----:B-1----:R-:W-:Y:S01]  /*7690*/  PRMT R18, R17, 0x9910, RZ ;  /* 0x0000991011127816 */ /* 0x002fe200000000ff */
[----:B0-----:R0:W-:Y:S03]  /*76a0*/  @!P1 SYNCS.ARRIVE.TRANS64 RZ, [R21+URZ], R19 ;  /* 0x0000001315ff99a7 */ /* 0x0011e6000800003f */
[----:B------:R-:W-:-:S13]  /*76b0*/  ISETP.NE.AND P0, PT, R18, 0x2, PT ;  /* 0x000000021200780c */ /* 0x000fda0003f05270 */
[----:B0-----:R-:W-:Y:S05]  /*76c0*/  @P0 BRA `(.L_x_166) ;  /* 0x0000000000040947 */ /* 0x001fea0003800000 */
[----:B------:R-:W-:Y:S01]  /*76d0*/  BPT.TRAP 0x1 ;  /* 0x000000040000795c */ /* 0x000fe20000300000 */
.L_x_166:
[----:B------:R-:W-:Y:S01]  /*76e0*/  IMAD.SHL.U32 R19, R7, 0x4000, RZ ;  /* 0x0000400007137824 */ /* 0x000fe200078e00ff */
[----:B------:R-:W-:Y:S01]  /*76f0*/  R2UR UR10, R25 ;  /* 0x00000000190a72ca */ /* 0x000fe200000e0000 */
[----:B------:R-:W-:Y:S01]  /*7700*/  IMAD R27, R7, 0x800, R22 ;  /* 0x00000800071b7824 */ /* 0x000fe200078e0216 */
[----:B------:R-:W-:Y:S01]  /*7710*/  R2UR UR33, R21 ;  /* 0x00000000152172ca */ /* 0x000fe200000e0000 */
[----:B------:R-:W-:Y:S01]  /*7720*/  VIADD R4, R4, 0xffffffff ;  /* 0xffffffff04047836 */ /* 0x000fe20000000000 */
[----:B------:R-:W-:Y:S01]  /*7730*/  LOP3.LUT R18, R19, 0x1000, R12, 0xf8, !PT ;  /* 0x0000100013127812 */ /* 0x000fe200078ef80c */
[----:B------:R-:W-:Y:S01]  /*7740*/  UIADD3 UR22, UP0, UR42, 0xf0, URZ ;  /* 0x000000f02a167890 */ /* 0x000fe2000ff1e03f */
[----:B------:R-:W-:Y:S01]  /*7750*/  R2UR UR24, R27 ;  /* 0x000000001b1872ca */ /* 0x000fe200000e0000 */
[----:B------:R-:W-:Y:S01]  /*7760*/  UIADD3 UR30, UP1, UR42, 0x1f0, URZ ;  /* 0x000001f02a1e7890 */ /* 0x000fe2000ff3e03f */
[----:B------:R-:W-:Y:S01]  /*7770*/  IADD3 R19, R22, 0x100, R19 ;  /* 0x0000010016137810 */ /* 0x000fe20007ffe013 */
[----:B------:R-:W-:Y:S01]  /*7780*/  IMAD R18, R18, 0x2, R22 ;  /* 0x0000000212127824 */ /* 0x000fe200078e0216 */
[----:B------:R-:W-:Y:S01]  /*7790*/  R2UR UR36, R16 ;  /* 0x00000000102472ca */ /* 0x000fe200000e0000 */
[----:B------:R-:W-:Y:S01]  /*77a0*/  UIADD3 UR38, UP2, UR42, 0x2f0, URZ ;  /* 0x000002f02a267890 */ /* 0x000fe2000ff5e03f */
[----:B------:R-:W-:Y:S01]  /*77b0*/  R2UR UR32, R19 ;  /* 0x00000000132072ca */ /* 0x000fe200000e0000 */
[----:B------:R-:W-:Y:S01]  /*77c0*/  UIADD3.X UR23, URZ, UR43, URZ, UP0, !UPT ;  /* 0x0000002b3f177290 */ /* 0x000fe200087fe43f */
[----:B------:R-:W-:Y:S01]  /*77d0*/  R2UR UR8, R18 ;  /* 0x00000000120872ca */ /* 0x000fe200000e0000 */
[----:B------:R-:W-:Y:S01]  /*77e0*/  UIADD3.X UR31, URZ, UR43, URZ, UP1, !UPT ;  /* 0x0000002b3f1f7290 */ /* 0x000fe20008ffe43f */
[----:B------:R-:W-:Y:S01]  /*77f0*/  R2UR UR34, R24 ;  /* 0x00000000182272ca */ /* 0x000fe200000e0000 */
[----:B------:R-:W-:Y:S01]  /*7800*/  UIADD3 UR18, UR10, -0x40, URZ ;  /* 0xffffffc00a127890 */ /* 0x000fe2000fffe03f */
[----:B------:R-:W-:Y:S01]  /*7810*/  R2UR UR35, R20 ;  /* 0x00000000142372ca */ /* 0x000fe200000e0000 */
[----:B------:R-:W-:Y:S01]  /*7820*/  UIADD3 UR24, UR24, 0x30100, URZ ;  /* 0x0003010018187890 */ /* 0x000fe2000fffe03f */
[----:B------:R-:W-:Y:S01]  /*7830*/  R2UR UR26, R23 ;  /* 0x00000000171a72ca */ /* 0x000fe200000e0000 */
[----:B------:R-:W-:Y:S01]  /*7840*/  UIADD3.X UR39, URZ, UR43, URZ, UP2, !UPT ;  /* 0x0000002b3f277290 */ /* 0x000fe200097fe43f */
[----:B------:R-:W-:Y:S01]  /*7850*/  R2UR UR27, R26 ;  /* 0x000000001a1b72ca */ /* 0x000fe200000e0000 */
[----:B------:R-:W-:Y:S01]  /*7860*/  VIADD R7, R7, 0x1 ;  /* 0x0000000107077836 */ /* 0x000fe20000000000 */
[----:B------:R-:W-:Y:S01]  /*7870*/  R2UR UR19, R5 ;  /* 0x00000000051372ca */ /* 0x000fe200000e0000 */
[----:B------:R-:W-:Y:S01]  /*7880*/  UMOV UR40, 0x0 ;  /* 0x0000000000287882 */ /* 0x000fe20000000000 */
[----:B------:R-:W-:Y:S01]  /*7890*/  ISETP.GT.AND P1, PT, R4, 0x1, PT ;  /* 0x000000010400780c */ /* 0x000fe20003f24270 */
[----:B------:R-:W-:Y:S01]  /*78a0*/  UIADD3 UR16, UR8, 0x10100, URZ ;  /* 0x0001010008107890 */ /* 0x000fe2000fffe03f */
[----:B------:R-:W-:Y:S01]  /*78b0*/  ISETP.NE.AND P0, PT, R7, 0x4, PT ;  /* 0x000000040700780c */ /* 0x000fe20003f05270 */
[----:B------:R-:W-:Y:S01]  /*78c0*/  UIADD3 UR8, UR8, 0x14100, URZ ;  /* 0x0001410008087890 */ /* 0x000fe2000fffe03f */
[----:B------:R-:W-:Y:S01]  /*78d0*/  VIADD R26, R26, 0x1 ;  /* 0x000000011a1a7836 */ /* 0x000fe20000000000 */
[----:B------:R-:W-:Y:S01]  /*78e0*/  UMOV UR41, 0x10000000 ;  /* 0x1000000000297882 */ /* 0x000fe20000000000 */
[----:B------:R-:W-:Y:S01]  /*78f0*/  UMOV UR25, UR33 ;  /* 0x0000002100197c82 */ /* 0x000fe20008000000 */
[----:B------:R-:W-:Y:S01]  /*7900*/  UMOV UR28, UR36 ;  /* 0x00000024001c7c82 */ /* 0x000fe20008000000 */
[----:B------:R-:W-:Y:S01]  /*7910*/  UMOV UR13, 0x30000 ;  /* 0x00030000000d7882 */ /* 0x000fe20000000000 */
[----:B------:R0:W-:Y:S01]  /*7920*/  UTMALDG.3D [UR32], [UR22], desc[UR40] ;  /* 0x00002820160075b4 */ /* 0x0001e20008011000 */
[----:B------:R-:W-:Y:S01]  /*7930*/  UMOV UR17, UR33 ;  /* 0x0000002100117c82 */ /* 0x000fe20008000000 */
[----:B------:R-:W-:Y:S01]  /*7940*/  UMOV UR20, UR36 ;  /* 0x0000002400147c82 */ /* 0x000fe20008000000 */
[----:B------:R-:W-:Y:S01]  /*7950*/  UMOV UR9, UR33 ;  /* 0x0000002100097c82 */ /* 0x000fe20008000000 */
[----:B------:R-:W-:Y:S01]  /*7960*/  UMOV UR11, UR19 ;  /* 0x00000013000b7c82 */ /* 0x000fe20008000000 */
[----:B------:R-:W-:Y:S01]  /*7970*/  UMOV UR12, UR36 ;  /* 0x00000024000c7c82 */ /* 0x000fe20008000000 */
[----:B------:R-:W-:Y:S01]  /*7980*/  SEL R19, RZ, 0x1, P0 ;  /* 0x00000001ff137807 */ /* 0x000fe20000000000 */
[----:B------:R-:W-:Y:S01]  /*7990*/  VIADD R25, R25, 0x80 ;  /* 0x0000008019197836 */ /* 0x000fe20000000000 */
[----:B------:R0:W-:Y:S01]  /*79a0*/  UTMALDG.3D [UR24], [UR30], desc[UR40] ;  /* 0x000028181e0075b4 */ /* 0x0001e20008011000 */
[----:B------:R-:W-:Y:S01]  /*79b0*/  VIADD R24, R24, 0x40 ;  /* 0x0000004018187836 */ /* 0x000fe20000000000 */
[----:B------:R-:W-:-:S02]  /*79c0*/  LOP3.LUT R6, R6, R19, RZ, 0x3c, !PT ;  /* 0x0000001306067212 */ /* 0x000fc400078e3cff */
[----:B------:R-:W-:Y:S01]  /*79d0*/  SEL R7, R7, RZ, P0 ;  /* 0x000000ff07077207 */ /* 0x000fe20000000000 */
[----:B------:R0:W-:Y:S01]  /*79e0*/  UTMALDG.3D.MULTICAST [UR16], [UR38], UR13, desc[UR40] ;  /* 0x00002810260073b4 */ /* 0x0001e2000801180d */
[----:B------:R0:W-:Y:S02]  /*79f0*/  UTMALDG.3D.MULTICAST [UR8], [UR38], UR13, desc[UR40] ;  /* 0x00002808260073b4 */ /* 0x0001e4000801180d */
[----:B0-----:R-:W-:Y:S05]  /*7a00*/  @P1 BRA `(.L_x_167) ;  /* 0xfffffff800fc1947 */ /* 0x001fea000383ffff */
.L_x_164:
[----:B------:R-:W-:Y:S05]  /*7a10*/  BSYNC B1 ;  /* 0x0000000000017941 */ /* 0x000fea0003800000 */
.L_x_163:
[----:B------:R-:W-:Y:S01]  /*7a20*/  LOP3.LUT P1, RZ, R11, 0xff, RZ, 0xc0, !PT ;  /* 0x000000ff0bff7812 */ /* 0x000fe2000782c0ff */
[----:B------:R-:W-:Y:S01]  /*7a30*/  IMAD.IADD R14, R13, 0x1, R14 ;  /* 0x000000010d0e7824 */ /* 0x000fe200078e020e */
[----:B------:R-:W-:Y:S01]  /*7a40*/  IADD3 R2, P2, R2, UR14, RZ ;  /* 0x0000000e02027c10 */ /* 0x000fe2000ff5e0ff */
[----:B------:R-:W-:Y:S01]  /*7a50*/  ULDC.64 UR8, c[0x0][0x750] ;  /* 0x0001d40000087ab9 */ /* 0x000fe20000000a00 */
[----:B------:R-:W-:Y:S01]  /*7a60*/  BSSY B1, `(.L_x_168) ;  /* 0x000006b000017945 */ /* 0x000fe20003800000 */
[----:B------:R-:W-:Y:S01]  /*7a70*/  IMAD.MOV.U32 R16, RZ, RZ, -0x1 ;  /* 0xffffffffff107424 */ /* 0x000fe200078e00ff */
[----:B------:R-:W-:Y:S02]  /*7a80*/  SHF.R.U32.HI R4, RZ, 0x2, R14 ;  /* 0x00000002ff047819 */ /* 0x000fe4000001160e */
[----:B------:R-:W-:Y:S02]  /*7a90*/  ISETP.GT.U32.AND P0, PT, R14, 0x3, PT ;  /* 0x000000030e00780c */ /* 0x000fe40003f04070 */
[----:B------:R-:W-:-:S02]  /*7aa0*/  LOP3.LUT R4, R4, 0x1, RZ, 0xc0, !PT ;  /* 0x0000000104047812 */ /* 0x000fc400078ec0ff */
[----:B------:R-:W-:Y:S01]  /*7ab0*/  ISETP.LT.U32.AND P0, PT, R13, 0x4, P0 ;  /* 0x000000040d00780c */ /* 0x000fe20000701070 */
[----:B------:R-:W0:Y:S01]  /*7ac0*/  @P1 S2R R6, SR_CgaCtaId ;  /* 0x0000000000061919 */ /* 0x000e220000008800 */
[----:B------:R-:W-:Y:S02]  /*7ad0*/  @P1 MOV R5, 0x400 ;  /* 0x0000040000051802 */ /* 0x000fe40000000f00 */
[----:B------:R-:W-:Y:S02]  /*7ae0*/  IADD3.X R3, R3, UR4, RZ, P2, !PT ;  /* 0x0000000403037c10 */ /* 0x000fe400097fe4ff */
[----:B------:R-:W-:Y:S02]  /*7af0*/  ISETP.GE.U32.AND P2, PT, R2, UR8, PT ;  /* 0x0000000802007c0c */ /* 0x000fe4000bf46070 */
[----:B------:R-:W-:Y:S02]  /*7b00*/  LOP3.LUT R14, R14, 0x3, RZ, 0xc0, !PT ;  /* 0x000000030e0e7812 */ /* 0x000fe400078ec0ff */
[----:B------:R-:W-:-:S02]  /*7b10*/  PRMT R11, RZ, 0x7610, R11 ;  /* 0x00007610ff0b7816 */ /* 0x000fc4000000000b */
[----:B0-----:R-:W-:Y:S02]  /*7b20*/  @P1 LEA R5, R6, R5, 0x18 ;  /* 0x0000000506051211 */ /* 0x001fe400078ec0ff */
[----:B------:R-:W-:Y:S02]  /*7b30*/  PRMT R6, RZ, 0x7610, R6 ;  /* 0x00007610ff067816 */ /* 0x000fe40000000006 */
[----:B------:R0:W-:Y:S01]  /*7b40*/  @P1 SYNCS.ARRIVE.TRANS64.A1T0 RZ, [R5+URZ+0x58], RZ ;  /* 0x000058ff05ff19a7 */ /* 0x0001e2000810003f */
[----:B------:R-:W-:Y:S02]  /*7b50*/  ISETP.NE.U32.AND P1, PT, R4, 0x1, PT ;  /* 0x000000010400780c */ /* 0x000fe40003f25070 */
[----:B------:R-:W-:Y:S02]  /*7b60*/  SEL R4, RZ, 0x1, !P0 ;  /* 0x00000001ff047807 */ /* 0x000fe40004000000 */
[----:B------:R-:W-:Y:S02]  /*7b70*/  ISETP.GE.U32.AND.EX P0, PT, R3, UR9, PT, P2 ;  /* 0x0000000903007c0c */ /* 0x000fe4000bf06120 */
[----:B------:R-:W-:-:S04]  /*7b80*/  ISETP.GT.U32.AND P1, PT, R13, 0x3, !P1 ;  /* 0x000000030d00780c */ /* 0x000fc80004f24070 */
[----:B0-----:R-:W-:-:S04]  /*7b90*/  SEL R5, RZ, 0x1, !P1 ;  /* 0x00000001ff057807 */ /* 0x001fc80004800000 */
[----:B------:R-:W-:Y:S01]  /*7ba0*/  LOP3.LUT R15, R5, R15, R4, 0x96, !PT ;  /* 0x0000000f050f7212 */ /* 0x000fe200078e9604 */
[----:B------:R-:W-:Y:S02]  /*7bb0*/  IMAD.MOV.U32 R4, RZ, RZ, -0x1 ;  /* 0xffffffffff047424 */ /* 0x000fe400078e00ff */
[----:B------:R-:W-:Y:S01]  /*7bc0*/  IMAD.MOV.U32 R5, RZ, RZ, -0x1 ;  /* 0xffffffffff057424 */ /* 0x000fe200078e00ff */
[----:B------:R-:W-:Y:S06]  /*7bd0*/  @P0 BRA `(.L_x_169) ;  /* 0x00000004004c0947 */ /* 0x000fec0003800000 */
[----:B------:R-:W0:Y:S01]  /*7be0*/  S2R R18, SR_CTAID.X ;  /* 0x0000000000127919 */ /* 0x000e220000002500 */
[----:B------:R-:W-:Y:S01]  /*7bf0*/  ULDC.64 UR8, c[0x0][0x728] ;  /* 0x0001ca0000087ab9 */ /* 0x000fe20000000a00 */
[----:B------:R-:W-:Y:S01]  /*7c00*/  ULDC UR11, c[0x0][0x730] ;  /* 0x0001cc00000b7ab9 */ /* 0x000fe20000000800 */
[----:B------:R-:W-:Y:S01]  /*7c10*/  ISETP.NE.U32.AND P0, PT, RZ, UR8, PT ;  /* 0x00000008ff007c0c */ /* 0x000fe2000bf05070 */
[----:B------:R-:W1:Y:S01]  /*7c20*/  S2R R19, SR_CTAID.Y ;  /* 0x0000000000137919 */ /* 0x000e620000002600 */
[----:B------:R-:W-:Y:S01]  /*7c30*/  ULDC UR12, c[0x0][0x150] ;  /* 0x00005400000c7ab9 */ /* 0x000fe20000000800 */
[----:B------:R-:W-:Y:S01]  /*7c40*/  IMAD.MOV.U32 R4, RZ, RZ, R2 ;  /* 0x000000ffff047224 */ /* 0x000fe200078e0002 */
[----:B------:R-:W-:Y:S01]  /*7c50*/  ISETP.NE.AND.EX P0, PT, RZ, UR9, PT, P0 ;  /* 0x00000009ff007c0c */ /* 0x000fe2000bf05300 */
[----:B------:R-:W-:Y:S01]  /*7c60*/  IMAD.MOV.U32 R5, RZ, RZ, R3 ;  /* 0x000000ffff057224 */ /* 0x000fe200078e0003 */
[----:B0-----:R-:W-:-:S11]  /*7c70*/  I2FP.F32.U32 R20, R18 ;  /* 0x0000001200147245 */ /* 0x001fd60000201000 */
[----:B------:R-:W-:Y:S05]  /*7c80*/  @!P0 BRA `(.L_x_170) ;  /* 0x0000000000288947 */ /* 0x000fea0003800000 */
[----:B------:R-:W-:Y:S02]  /*7c90*/  ULDC UR10, c[0x0][0x734] ;  /* 0x0001cd00000a7ab9 */ /* 0x000fe40000000800 */
[----:B------:R-:W-:-:S05]  /*7ca0*/  IADD3 R5, P0, R2, UR10, RZ ;  /* 0x0000000a02057c10 */ /* 0x000fca000ff1e0ff */
[----:B------:R-:W-:-:S04]  /*7cb0*/  IMAD.X R21, RZ, RZ, R3, P0 ;  /* 0x000000ffff157224 */ /* 0x000fc800000e0603 */
[----:B------:R-:W-:-:S04]  /*7cc0*/  IMAD.WIDE.U32 R6, R21, UR8, RZ ;  /* 0x0000000815067c25 */ /* 0x000fc8000f8e00ff */
[----:B------:R-:W-:-:S04]  /*7cd0*/  IMAD.WIDE.U32 R6, P0, R5, UR9, R6 ;  /* 0x0000000905067c25 */ /* 0x000fc8000f800006 */
[----:B------:R-:W-:-:S04]  /*7ce0*/  IMAD.WIDE.U32 R4, R5, UR8, RZ ;  /* 0x0000000805047c25 */ /* 0x000fc8000f8e00ff */
[----:B------:R-:W-:Y:S01]  /*7cf0*/  IMAD.MOV.U32 R4, RZ, RZ, R7 ;  /* 0x000000ffff047224 */ /* 0x000fe200078e0007 */
[----:B------:R-:W-:Y:S01]  /*7d00*/  IADD3 RZ, P1, R5, R6, RZ ;  /* 0x0000000605ff7210 */ /* 0x000fe20007f3e0ff */
[----:B------:R-:W-:-:S04]  /*7d10*/  IMAD.X R5, RZ, RZ, RZ, P0 ;  /* 0x000000ffff057224 */ /* 0x000fc800000e06ff */
[----:B------:R-:W-:-:S08]  /*7d20*/  IMAD.WIDE.U32.X R4, R21, UR9, R4, P1 ;  /* 0x0000000915047c25 */ /* 0x000fd000088e0404 */
.L_x_170:
[--C-:B------:R-:W-:Y:S01]  /*7d30*/  SHF.R.U64 R16, R4, UR11, R5.reuse ;  /* 0x0000000b04107c19 */ /* 0x100fe20008001205 */
[----:B------:R-:W-:Y:S01]  /*7d40*/  FMUL R20, R20, UR12 ;  /* 0x0000000c14147c20 */ /* 0x000fe20008400000 */
[----:B------:R-:W0:Y:S01]  /*7d50*/  LDC R21, c[0x0][0x144] ;  /* 0x00005100ff157b82 */ /* 0x000e220000000800 */
[----:B-1----:R-:W-:Y:S01]  /*7d60*/  I2FP.F32.U32 R6, R19 ;  /* 0x0000001300067245 */ /* 0x002fe20000201000 */
[----:B------:R-:W-:Y:S01]  /*7d70*/  ULDC UR10, c[0x0][0x154] ;  /* 0x00005500000a7ab9 */ /* 0x000fe20000000800 */
[----:B------:R-:W-:Y:S01]  /*7d80*/  SHF.R.U32.HI R4, RZ, UR11, R5 ;  /* 0x0000000bff047c19 */ /* 0x000fe20008011605 */
[----:B------:R-:W-:Y:S01]  /*7d90*/  ULDC.64 UR8, c[0x0][0x720] ;  /* 0x0001c80000087ab9 */ /* 0x000fe20000000a00 */
[----:B------:R-:W-:Y:S01]  /*7da0*/  IADD3 R5, P0, RZ, -R16, RZ ;  /* 0x80000010ff057210 */ /* 0x000fe20007f1e0ff */
[----:B------:R-:W1:Y:S01]  /*7db0*/  F2I.U32.TRUNC.NTZ R20, R20 ;  /* 0x0000001400147305 */ /* 0x000e62000020f000 */
[----:B------:R-:W-:Y:S01]  /*7dc0*/  FMUL R6, R6, UR10 ;  /* 0x0000000a06067c20 */ /* 0x000fe20008400000 */
[----:B------:R-:W2:Y:S01]  /*7dd0*/  LDC R22, c[0x0][0x148] ;  /* 0x00005200ff167b82 */ /* 0x000ea20000000800 */
[----:B------:R-:W-:Y:S01]  /*7de0*/  ULDC.64 UR10, c[0x0][0x740] ;  /* 0x0001d000000a7ab9 */ /* 0x000fe20000000a00 */
[----:B------:R-:W-:Y:S01]  /*7df0*/  IMAD.X R4, RZ, RZ, ~R4, P0 ;  /* 0x000000ffff047224 */ /* 0x000fe200000e0e04 */
[----:B------:R-:W-:-:S03]  /*7e00*/  ISETP.NE.U32.AND P0, PT, RZ, UR10, PT ;  /* 0x0000000aff007c0c */ /* 0x000fc6000bf05070 */
[----:B------:R-:W-:Y:S01]  /*7e10*/  IMAD R4, R4, UR8, RZ ;  /* 0x0000000804047c24 */ /* 0x000fe2000f8e02ff */
[----:B------:R-:W3:Y:S01]  /*7e20*/  F2I.U32.TRUNC.NTZ R6, R6 ;  /* 0x0000000600067305 */ /* 0x000ee2000020f000 */
[----:B------:R-:W-:Y:S02]  /*7e30*/  ISETP.NE.AND.EX P0, PT, RZ, UR11, PT, P0 ;  /* 0x0000000bff007c0c */ /* 0x000fe4000bf05300 */
[C---:B------:R-:W-:Y:S02]  /*7e40*/  IMAD R7, R5.reuse, UR9, R4 ;  /* 0x0000000905077c24 */ /* 0x040fe4000f8e0204 */
[----:B------:R-:W-:Y:S01]  /*7e50*/  IMAD.WIDE.U32 R4, R5, UR8, R2 ;  /* 0x0000000805047c25 */ /* 0x000fe2000f8e0002 */
[----:B------:R-:W-:-:S03]  /*7e60*/  ULDC UR8, c[0x0][0x718] ;  /* 0x0001c60000087ab9 */ /* 0x000fc60000000800 */
[----:B-1----:R-:W-:Y:S02]  /*7e70*/  IMAD.MOV R20, RZ, RZ, -R20 ;  /* 0x000000ffff147224 */ /* 0x002fe400078e0a14 */
[----:B------:R-:W-:Y:S02]  /*7e80*/  IMAD.IADD R5, R5, 0x1, R7 ;  /* 0x0000000105057824 */ /* 0x000fe400078e0207 */
[----:B0-----:R-:W-:-:S03]  /*7e90*/  IMAD R18, R21, R20, R18 ;  /* 0x0000001415127224 */ /* 0x001fc600078e0212 */
[--C-:B------:R-:W-:Y:S01]  /*7ea0*/  SHF.R.U64 R20, R4, UR8, R5.reuse ;  /* 0x0000000804147c19 */ /* 0x100fe20008001205 */
[----:B---3--:R-:W-:Y:S01]  /*7eb0*/  IMAD.MOV R4, RZ, RZ, -R6 ;  /* 0x000000ffff047224 */ /* 0x008fe200078e0a06 */
[----:B------:R-:W-:Y:S01]  /*7ec0*/  SHF.R.U32.HI R5, RZ, UR8, R5 ;  /* 0x00000008ff057c19 */ /* 0x000fe20008011605 */
[----:B------:R-:W-:Y:S02]  /*7ed0*/  ULDC UR8, c[0x0][0x708] ;  /* 0x0001c20000087ab9 */ /* 0x000fe40000000800 */
[----:B--2---:R-:W-:Y:S01]  /*7ee0*/  @P4 IMAD R18, R22, R4, R19 ;  /* 0x0000000416124224 */ /* 0x004fe200078e0213 */
[--C-:B------:R-:W-:Y:S02]  /*7ef0*/  SHF.R.U64 R22, R20, UR8, R5.reuse ;  /* 0x0000000814167c19 */ /* 0x100fe40008001205 */
[----:B------:R-:W-:Y:S01]  /*7f00*/  SHF.R.U32.HI R5, RZ, UR8, R5 ;  /* 0x00000008ff057c19 */ /* 0x000fe20008011605 */
[----:B------:R-:W-:-:S03]  /*7f10*/  ULDC UR8, c[0x0][0x758] ;  /* 0x0001d60000087ab9 */ /* 0x000fc60000000800 */
[--C-:B------:R-:W-:Y:S02]  /*7f20*/  SHF.R.U64 R19, R22, UR8, R5.reuse ;  /* 0x0000000816137c19 */ /* 0x100fe40008001205 */
[----:B------:R-:W-:-:S03]  /*7f30*/  SHF.R.U32.HI R21, RZ, UR8, R5 ;  /* 0x00000008ff157c19 */ /* 0x000fc60008011605 */
[----:B------:R-:W-:Y:S02]  /*7f40*/  IMAD.MOV.U32 R6, RZ, RZ, R19 ;  /* 0x000000ffff067224 */ /* 0x000fe400078e0013 */
[----:B------:R-:W-:Y:S01]  /*7f50*/  IMAD.MOV.U32 R5, RZ, RZ, R21 ;  /* 0x000000ffff057224 */ /* 0x000fe200078e0015 */
[----:B------:R-:W-:Y:S06]  /*7f60*/  @!P0 BRA `(.L_x_171) ;  /* 0x00000000002c8947 */ /* 0x000fec0003800000 */
        /* <DEDUP_REMOVED lines=9> */
[----:B------:R-:W-:-:S04]  /*8000*/  IMAD.WIDE.U32.X R4, R21, UR11, R4, P1 ;  /* 0x0000000b15047c25 */ /* 0x000fc800088e0404 */
[----:B------:R-:W-:-:S07]  /*8010*/  IMAD.MOV.U32 R6, RZ, RZ, R4 ;  /* 0x000000ffff067224 */ /* 0x000fce00078e0004 */
.L_x_171:
[----:B------:R-:W-:Y:S01]  /*8020*/  ULDC UR8, c[0x0][0x748] ;  /* 0x0001d20000087ab9 */ /* 0x000fe20000000800 */
[----:B------:R-:W-:Y:S01]  /*8030*/  LOP3.LUT R4, R22, UR7, RZ, 0xc0, !PT ;  /* 0x0000000716047c12 */ /* 0x000fe2000f8ec0ff */
[----:B------:R-:W-:Y:S01]  /*8040*/  ULDC UR9, c[0x0][0x710] ;  /* 0x0001c40000097ab9 */ /* 0x000fe20000000800 */
[----:B------:R-:W-:Y:S01]  /*8050*/  SHF.R.U64 R5, R6, UR8, R5 ;  /* 0x0000000806057c19 */ /* 0x000fe20008001205 */
[----:B------:R-:W-:Y:S01]  /*8060*/  ULDC UR8, c[0x0][0x738] ;  /* 0x0001ce0000087ab9 */ /* 0x000fe20000000800 */
[----:B------:R-:W-:-:S03]  /*8070*/  LOP3.LUT R20, R20, UR5, RZ, 0xc0, !PT ;  /* 0x0000000514147c12 */ /* 0x000fc6000f8ec0ff */
[----:B------:R-:W-:Y:S02]  /*8080*/  IMAD.MOV R6, RZ, RZ, -R5 ;  /* 0x000000ffff067224 */ /* 0x000fe400078e0a05 */
[----:B------:R-:W-:Y:S02]  /*8090*/  IMAD R5, R5, UR6, R4 ;  /* 0x0000000605057c24 */ /* 0x000fe4000f8e0204 */
[----:B------:R-:W-:Y:S01]  /*80a0*/  IMAD R19, R6, UR8, R19 ;  /* 0x0000000806137c24 */ /* 0x000fe2000f8e0213 */
[----:B------:R-:W-:Y:S01]  /*80b0*/  ULDC UR8, c[0x0][0x700] ;  /* 0x0001c00000087ab9 */ /* 0x000fe20000000800 */
[----:B------:R-:W-:Y:S02]  /*80c0*/  IMAD R18, R5, UR9, R18 ;  /* 0x0000000905127c24 */ /* 0x000fe4000f8e0212 */
[----:B------:R-:W-:Y:S02]  /*80d0*/  IMAD R19, R19, UR8, R20 ;  /* 0x0000000813137c24 */ /* 0x000fe4000f8e0214 */
[----:B------:R-:W-:-:S03]  /*80e0*/  IMAD.MOV.U32 R6, RZ, RZ, 0x1 ;  /* 0x00000001ff067424 */ /* 0x000fc600078e00ff */
[----:B------:R-:W-:Y:S02]  /*80f0*/  SEL R5, R19, R18, !P4 ;  /* 0x0000001213057207 */ /* 0x000fe40006000000 */
[----:B------:R-:W-:-:S07]  /*8100*/  SEL R4, R18, R19, !P4 ;  /* 0x0000001312047207 */ /* 0x000fce0006000000 */
.L_x_169:
[----:B------:R-:W-:Y:S05]  /*8110*/  BSYNC B1 ;  /* 0x0000000000017941 */ /* 0x000fea0003800000 */
.L_x_168:
[----:B------:R-:W-:-:S13]  /*8120*/  LOP3.LUT P0, RZ, R6, 0xff, RZ, 0xc0, !PT ;  /* 0x000000ff06ff7812 */ /* 0x000fda000780c0ff */
[----:B------:R-:W-:Y:S05]  /*8130*/  @P0 BRA `(.L_x_172) ;  /* 0xfffffff000f00947 */ /* 0x000fea000383ffff */
[----:B------:R-:W-:Y:S05]  /*8140*/  BSYNC B0 ;  /* 0x0000000000007941 */ /* 0x000fea0003800000 */
.L_x_161:
[----:B------:R-:W-:-:S03]  /*8150*/  UMOV UR8, 0xffffffff ;  /* 0xffffffff00087882 */ /* 0x000fc60000000000 */
[----:B------:R-:W-:Y:S05]  /*8160*/  BRA.DIV UR8, `(.L_x_173) ;  /* 0x0000000608047947 */ /* 0x000fea000b800000 */
[----:B------:R-:W-:-:S13]  /*8170*/  ELECT P0, URZ, PT ;  /* 0x00000000003f782f */ /* 0x000fda0003800000 */
.L_x_187:
[----:B------:R-:W-:Y:S04]  /*8180*/  BSSY B0, `(.L_x_174) ;  /* 0x000002b000007945 */ /* 0x000fe80003800000 */
[----:B------:R-:W-:Y:S05]  /*8190*/  @!P0 BRA `(.L_x_175) ;  /* 0x0000000000a48947 */ /* 0x000fea0003800000 */
[----:B------:R-:W-:-:S04]  /*81a0*/  LOP3.LUT R0, R0, 0x2, RZ, 0xfc, !PT ;  /* 0x0000000200007812 */ /* 0x000fc800078efcff */
[----:B------:R-:W-:-:S13]  /*81b0*/  ISETP.NE.AND P0, PT, R0, 0x3, PT ;  /* 0x000000030000780c */ /* 0x000fda0003f05270 */
[----:B------:R-:W-:Y:S05]  /*81c0*/  @!P0 BRA `(.L_x_176) ;  /* 0x0000000000048947 */ /* 0x000fea0003800000 */
[----:B------:R-:W-:Y:S01]  /*81d0*/  BPT.TRAP 0x1 ;  /* 0x000000040000795c */ /* 0x000fe20000300000 */
.L_x_176:
[----:B------:R-:W0:Y:S01]  /*81e0*/  S2R R3, SR_CgaCtaId ;  /* 0x0000000000037919 */ /* 0x000e220000008800 */
[----:B------:R-:W-:Y:S02]  /*81f0*/  MOV R0, 0x400 ;  /* 0x0000040000007802 */ /* 0x000fe40000000f00 */
[----:B------:R-:W-:Y:S02]  /*8200*/  SHF.L.U32 R2, R15, 0x1f, RZ ;  /* 0x0000001f0f027819 */ /* 0x000fe400000006ff */
[----:B0-----:R-:W-:-:S05]  /*8210*/  LEA R3, R3, R0, 0x18 ;  /* 0x0000000003037211 */ /* 0x001fca00078ec0ff */
[----:B------:R-:W-:-:S04]  /*8220*/  VIADD R3, R3, 0x20 ;  /* 0x0000002003037836 */ /* 0x000fc80000000000 */
[C---:B------:R-:W-:Y:S02]  /*8230*/  IMAD R5, R14.reuse, 0x8, R3 ;  /* 0x000000080e057824 */ /* 0x040fe400078e0203 */
[----:B------:R-:W-:Y:S02]  /*8240*/  VIADD R14, R14, 0x1 ;  /* 0x000000010e0e7836 */ /* 0x000fe40000000000 */
[----:B------:R-:W0:Y:S03]  /*8250*/  SYNCS.PHASECHK.TRANS64.TRYWAIT P0, [R5+URZ], R2 ;  /* 0x00000002050075a7 */ /* 0x000e26000800017f */
[----:B------:R-:W-:-:S04]  /*8260*/  ISETP.NE.AND P1, PT, R14, 0x4, PT ;  /* 0x000000040e00780c */ /* 0x000fc80003f25270 */
[----:B------:R-:W-:Y:S02]  /*8270*/  SEL R0, RZ, 0x1, P1 ;  /* 0x00000001ff007807 */ /* 0x000fe40000800000 */
[----:B------:R-:W-:Y:S02]  /*8280*/  SEL R14, R14, RZ, P1 ;  /* 0x000000ff0e0e7207 */ /* 0x000fe40000800000 */
[----:B------:R-:W-:-:S03]  /*8290*/  LOP3.LUT R15, R15, R0, RZ, 0x3c, !PT ;  /* 0x000000000f0f7212 */ /* 0x000fc600078e3cff */
[----:B------:R-:W-:Y:S01]  /*82a0*/  IMAD R7, R14, 0x8, R3 ;  /* 0x000000080e077824 */ /* 0x000fe200078e0203 */
[----:B------:R-:W-:Y:S01]  /*82b0*/  SHF.L.U32 R4, R15, 0x1f, RZ ;  /* 0x0000001f0f047819 */ /* 0x000fe200000006ff */
[----:B0-----:R-:W-:Y:S06]  /*82c0*/  @!P0 BRA `(.L_x_177) ;  /* 0x0000000000cc8947 */ /* 0x001fec0003800000 */
.L_x_188:
[----:B------:R-:W1:Y:S01]  /*82d0*/  SYNCS.PHASECHK.TRANS64.TRYWAIT P0, [R7+URZ], R4 ;  /* 0x00000004070075a7 */ /* 0x000e62000800017f */
[----:B------:R-:W-:-:S05]  /*82e0*/  VIADD R0, R14, 0x1 ;  /* 0x000000010e007836 */ /* 0x000fca0000000000 */
[----:B------:R-:W-:-:S04]  /*82f0*/  ISETP.NE.AND P1, PT, R0, 0x4, PT ;  /* 0x000000040000780c */ /* 0x000fc80003f25270 */
[----:B0-----:R-:W-:Y:S02]  /*8300*/  SEL R2, RZ, 0x1, P1 ;  /* 0x00000001ff027807 */ /* 0x001fe40000800000 */
[----:B------:R-:W-:Y:S02]  /*8310*/  SEL R0, R0, RZ, P1 ;  /* 0x000000ff00007207 */ /* 0x000fe40000800000 */
[----:B------:R-:W-:-:S03]  /*8320*/  LOP3.LUT R15, R15, R2, RZ, 0x3c, !PT ;  /* 0x000000020f0f7212 */ /* 0x000fc600078e3cff */
[----:B------:R-:W-:Y:S01]  /*8330*/  IMAD R6, R0, 0x8, R3 ;  /* 0x0000000800067824 */ /* 0x000fe200078e0203 */
[----:B------:R-:W-:Y:S01]  /*8340*/  SHF.L.U32 R5, R15, 0x1f, RZ ;  /* 0x0000001f0f057819 */ /* 0x000fe200000006ff */
[----:B-1----:R-:W-:Y:S06]  /*8350*/  @!P0 BRA `(.L_x_178) ;  /* 0x0000000000bc8947 */ /* 0x002fec0003800000 */
.L_x_189:
[----:B------:R-:W1:Y:S01]  /*8360*/  SYNCS.PHASECHK.TRANS64.TRYWAIT P0, [R6+URZ], R5 ;  /* 0x00000005060075a7 */ /* 0x000e62000800017f */
[----:B------:R-:W-:-:S05]  /*8370*/  VIADD R0, R0, 0x1 ;  /* 0x0000000100007836 */ /* 0x000fca0000000000 */
[----:B------:R-:W-:-:S04]  /*8380*/  ISETP.NE.AND P1, PT, R0, 0x4, PT ;  /* 0x000000040000780c */ /* 0x000fc80003f25270 */
[----:B------:R-:W-:Y:S02]  /*8390*/  SEL R2, RZ, 0x1, P1 ;  /* 0x00000001ff027807 */ /* 0x000fe40000800000 */
[----:B------:R-:W-:Y:S02]  /*83a0*/  SEL R0, R0, RZ, P1 ;  /* 0x000000ff00007207 */ /* 0x000fe40000800000 */
[----:B------:R-:W-:Y:S01]  /*83b0*/  LOP3.LUT R2, R15, R2, RZ, 0x3c, !PT ;  /* 0x000000020f027212 */ /* 0x000fe200078e3cff */
[----:B-1----:R-:W-:Y:S06]  /*83c0*/  @!P0 BRA `(.L_x_179) ;  /* 0x0000000000b48947 */ /* 0x002fec0003800000 */
.L_x_190:
[----:B------:R-:W-:Y:S01]  /*83d0*/  IMAD R3, R0, 0x8, R3 ;  /* 0x0000000800037824 */ /* 0x000fe200078e0203 */
[----:B------:R-:W-:-:S07]  /*83e0*/  SHF.L.U32 R0, R2, 0x1f, RZ ;  /* 0x0000001f02007819 */ /* 0x000fce00000006ff */
.L_x_180:
[----:B--2---:R2:W3:Y:S02]  /*83f0*/  SYNCS.PHASECHK.TRANS64.TRYWAIT P0, [R3+URZ], R0 ;  /* 0x00000000030075a7 */ /* 0x0044e4000800017f */
[----:B---3--:R-:W-:Y:S05]  /*8400*/  @!P0 NANOSLEEP.SYNCS 0x989680 ;  /* 0x009896800000895d */ /* 0x008fea0003900000 */
[----:B------:R-:W3:Y:S02]  /*8410*/  @!P0 SYNCS.PHASECHK.TRANS64 P0, [R3+URZ], R0 ;  /* 0x00000000030085a7 */ /* 0x000ee4000800007f */
[----:B---3--:R-:W-:Y:S05]  /*8420*/  @!P0 BRA `(.L_x_180) ;  /* 0xfffffffc00f08947 */ /* 0x008fea000383ffff */
.L_x_175:
[----:B------:R-:W-:Y:S05]  /*8430*/  BSYNC B0 ;  /* 0x0000000000007941 */ /* 0x000fea0003800000 */
.L_x_174:
[----:B------:R-:W-:Y:S05]  /*8440*/  EXIT ;  /* 0x000000000000794d */ /* 0x000fea0003800000 */
.L_x_21:
[----:B-1----:R-:W-:-:S04]  /*8450*/  IMAD.U32 R93, RZ, RZ, UR8 ;  /* 0x00000008ff5d7e24 */ /* 0x002fc8000f8e00ff */
[----:B------:R1:W4:Y:S03]  /*8460*/  SYNCS.PHASECHK.TRANS64.TRYWAIT P0, [R93+URZ], R92 ;  /* 0x0000005c5d0075a7 */ /* 0x000326000800017f */
[----:B----4-:R-:W-:Y:S05]  /*8470*/  @!P0 NANOSLEEP.SYNCS 0x989680 ;  /* 0x009896800000895d */ /* 0x010fea0003900000 */
[----:B------:R-:W4:Y:S02]  /*8480*/  @!P0 SYNCS.PHASECHK.TRANS64 P0, [R93+URZ], R92 ;  /* 0x0000005c5d0085a7 */ /* 0x000f24000800007f */
[----:B----4-:R-:W-:Y:S05]  /*8490*/  @!P0 BRA `(.L_x_21) ;  /* 0xfffffffc00ec8947 */ /* 0x010fea000383ffff */
[----:B------:R-:W-:Y:S05]  /*84a0*/  BRA `(.L_x_20) ;  /* 0xffffff9400207947 */ /* 0x000fea000383ffff */
.L_x_162:
[----:B------:R-:W-:Y:S01]  /*84b0*/  BSSY B1, `(.L_x_181) ;  /* 0x0000006000017945 */ /* 0x000fe20003800000 */
[----:B------:R-:W-:-:S07]  /*84c0*/  IMAD.MOV.U32 R6, RZ, RZ, -0x1 ;  /* 0xffffffffff067424 */ /* 0x000fce00078e00ff */
[----:B------:R-:W-:Y:S05]  /*84d0*/  WARPSYNC.COLLECTIVE R6, `(.L_x_182) ;  /* 0x00000000060c7348 */ /* 0x000fea0003c00000 */
[----:B------:R-:W-:Y:S02]  /*84e0*/  ELECT P0, UR62, PT ;  /* 0x00000000003e782f */ /* 0x000fe40003800000 */
[----:B------:R-:W-:Y:S01]  /*84f0*/  MOV R6, UR62 ;  /* 0x0000003e00067c02 */ /* 0x000fe20008000f00 */
[----:B------:R-:W-:Y:S10]  /*8500*/  ENDCOLLECTIVE ;  /* 0x000000000000791b */ /* 0x000ff40003800000 */
.L_x_182:
[----:B------:R-:W-:Y:S05]  /*8510*/  BSYNC B1 ;  /* 0x0000000000017941 */ /* 0x000fea0003800000 */
.L_x_181:
[----:B------:R-:W-:Y:S05]  /*8520*/  BRA `(.L_x_183) ;  /* 0xfffffff000007947 */ /* 0x000fea000383ffff */
.L_x_165:
[----:B-1----:R1:W2:Y:S02]  /*8530*/  SYNCS.PHASECHK.TRANS64.TRYWAIT P0, [R21+URZ+0x20], R18 ;  /* 0x00002012150075a7 */ /* 0x0022a4000800017f */
[----:B--2---:R-:W-:Y:S05]  /*8540*/  @!P0 NANOSLEEP.SYNCS 0x989680 ;  /* 0x009896800000895d */ /* 0x004fea0003900000 */
[----:B------:R-:W2:Y:S02]  /*8550*/  @!P0 SYNCS.PHASECHK.TRANS64 P0, [R21+URZ+0x20], R18 ;  /* 0x00002012150085a7 */ /* 0x000ea4000800007f */
[----:B--2---:R-:W-:Y:S05]  /*8560*/  @!P0 BRA `(.L_x_165) ;  /* 0xfffffffc00f08947 */ /* 0x004fea000383ffff */
[----:B------:R-:W-:Y:S05]  /*8570*/  BRA `(.L_x_184) ;  /* 0xfffffff000447947 */ /* 0x000fea000383ffff */
.L_x_173:
[----:B------:R-:W-:Y:S01]  /*8580*/  BSSY B0, `(.L_x_185) ;  /* 0x0000006000007945 */ /* 0x000fe20003800000 */
[----:B------:R-:W-:-:S07]  /*8590*/  IMAD.MOV.U32 R6, RZ, RZ, -0x1 ;  /* 0xffffffffff067424 */ /* 0x000fce00078e00ff */
[----:B------:R-:W-:Y:S05]  /*85a0*/  WARPSYNC.COLLECTIVE R6, `(.L_x_186) ;  /* 0x00000000060c7348 */ /* 0x000fea0003c00000 */
[----:B------:R-:W-:Y:S02]  /*85b0*/  ELECT P0, UR62, PT ;  /* 0x00000000003e782f */ /* 0x000fe40003800000 */
[----:B------:R-:W-:Y:S01]  /*85c0*/  MOV R6, UR62 ;  /* 0x0000003e00067c02 */ /* 0x000fe20008000f00 */
[----:B------:R-:W-:Y:S10]  /*85d0*/  ENDCOLLECTIVE ;  /* 0x000000000000791b */ /* 0x000ff40003800000 */
.L_x_186:
[----:B------:R-:W-:Y:S05]  /*85e0*/  BSYNC B0 ;  /* 0x0000000000007941 */ /* 0x000fea0003800000 */
.L_x_185:
[----:B------:R-:W-:Y:S05]  /*85f0*/  BRA `(.L_x_187) ;  /* 0xfffffff800e07947 */ /* 0x000fea000383ffff */
.L_x_177:
[----:B0-----:R0:W1:Y:S02]  /*8600*/  SYNCS.PHASECHK.TRANS64.TRYWAIT P0, [R5+URZ], R2 ;  /* 0x00000002050075a7 */ /* 0x001064000800017f */
[----:B-1----:R-:W-:Y:S05]  /*8610*/  @!P0 NANOSLEEP.SYNCS 0x989680 ;  /* 0x009896800000895d */ /* 0x002fea0003900000 */
[----:B------:R-:W1:Y:S02]  /*8620*/  @!P0 SYNCS.PHASECHK.TRANS64 P0, [R5+URZ], R2 ;  /* 0x00000002050085a7 */ /* 0x000e64000800007f */
[----:B-1----:R-:W-:Y:S05]  /*8630*/  @!P0 BRA `(.L_x_177) ;  /* 0xfffffffc00f08947 */ /* 0x002fea000383ffff */
[----:B------:R-:W-:Y:S05]  /*8640*/  BRA `(.L_x_188) ;  /* 0xfffffffc00207947 */ /* 0x000fea000383ffff */
.L_x_178:
[----:B0-----:R0:W1:Y:S02]  /*8650*/  SYNCS.PHASECHK.TRANS64.TRYWAIT P0, [R7+URZ], R4 ;  /* 0x00000004070075a7 */ /* 0x001064000800017f */
[----:B-1----:R-:W-:Y:S05]  /*8660*/  @!P0 NANOSLEEP.SYNCS 0x989680 ;  /* 0x009896800000895d */ /* 0x002fea0003900000 */
[----:B------:R-:W1:Y:S02]  /*8670*/  @!P0 SYNCS.PHASECHK.TRANS64 P0, [R7+URZ], R4 ;  /* 0x00000004070085a7 */ /* 0x000e64000800007f */
[----:B-1----:R-:W-:Y:S05]  /*8680*/  @!P0 BRA `(.L_x_178) ;  /* 0xfffffffc00f08947 */ /* 0x002fea000383ffff */
[----:B------:R-:W-:Y:S05]  /*8690*/  BRA `(.L_x_189) ;  /* 0xfffffffc00307947 */ /* 0x000fea000383ffff */
.L_x_179:
[----:B-1----:R1:W2:Y:S02]  /*86a0*/  SYNCS.PHASECHK.TRANS64.TRYWAIT P0, [R6+URZ], R5 ;  /* 0x00000005060075a7 */ /* 0x0022a4000800017f */
[----:B--2---:R-:W-:Y:S05]  /*86b0*/  @!P0 NANOSLEEP.SYNCS 0x989680 ;  /* 0x009896800000895d */ /* 0x004fea0003900000 */
[----:B------:R-:W2:Y:S02]  /*86c0*/  @!P0 SYNCS.PHASECHK.TRANS64 P0, [R6+URZ], R5 ;  /* 0x00000005060085a7 */ /* 0x000ea4000800007f */
[----:B--2---:R-:W-:Y:S05]  /*86d0*/  @!P0 BRA `(.L_x_179) ;  /* 0xfffffffc00f08947 */ /* 0x004fea000383ffff */
[----:B------:R-:W-:Y:S05]  /*86e0*/  BRA `(.L_x_190) ;  /* 0xfffffffc00387947 */ /* 0x000fea000383ffff */
.L_x_191:
[----:B------:R-:W-:-:S00]  /*86f0*/  BRA `(.L_x_191) ;  /* 0xfffffffc00fc7947 */ /* 0x000fc0000383ffff */
[----:B------:R-:W-:-:S00]  /*8700*/  NOP ;  /* 0x0000000000007918 */ /* 0x000fc00000000000 */
[----:B------:R-:W-:-:S00]  /*8710*/  NOP ;  /* 0x0000000000007918 */ /* 0x000fc00000000000 */
[----:B------:R-:W-:-:S00]  /*8720*/  NOP ;  /* 0x0000000000007918 */ /* 0x000fc00000000000 */
[----:B------:R-:W-:-:S00]  /*8730*/  NOP ;  /* 0x0000000000007918 */ /* 0x000fc00000000000 */
[----:B------:R-:W-:-:S00]  /*8740*/  NOP ;  /* 0x0000000000007918 */ /* 0x000fc00000000000 */
[----:B------:R-:W-:-:S00]  /*8750*/  NOP ;  /* 0x0000000000007918 */ /* 0x000fc00000000000 */
[----:B------:R-:W-:-:S00]  /*8760*/  NOP ;  /* 0x0000000000007918 */ /* 0x000fc00000000000 */
[----:B------:R-:W-:-:S00]  /*8770*/  NOP ;  /* 0x0000000000007918 */ /* 0x000fc00000000000 */
.L_x_192:


//--------------------- .nv.shared._ZN7cutlass13device_kernelINS_4gemm6kernel13GemmUniversalIN4cute5tupleIJiiiiEEENS1_10collective13CollectiveMmaINS1_40MainloopSm90TmaGmmaWarpSpecializedSparseILi4ENS5_IJNS4_1CILi2EEENSA_ILi1EEESC_EEENS1_35KernelTmaWarpSpecializedCooperativeEEENS5_IJNSA_ILi128EEESG_SG_EEENS_10bfloat16_tENS5_IJNS4_6LayoutINS5_IJiNS5_IJSB_iEEEiEEENS5_IJlNS5_IJSC_SB_EEElEEEEENSJ_INS5_IJNS5_IJNS5_IJNSA_ILi8EEESB_NSA_ILi4EEEEEEiEEENS5_IJNS5_IJNSA_ILi16EEESB_SQ_EEEiEEEiEEENS5_IJNS5_IJNS5_IJSG_ST_NSA_ILi2048EEEEEENSA_ILi8192EEEEEENS5_IJNS5_IJSC_NSA_ILi1024EEENSA_ILi32EEEEEElEEElEEEEEEEESI_NS5_IJlSC_lEEENS4_8TiledMMAINS4_8MMA_AtomIJNS4_4SM904GMMA6SPARSE29GMMA_64x128x32_F32BF16BF16_SSILNS1C_5MajorE0ELS1F_0ELNS1C_7ScaleInE1ELS1G_1ELNS1C_9SparseSelE0EEEEEENSJ_ISD_NS5_IJSC_NSA_ILi0EEES1K_EEEEENS5_IJNS4_10UnderscoreES1N_S1N_EEEEENS4_13SM90_TMA_LOADENS4_14ComposedLayoutINS4_7SwizzleILi3ELi4ELi3EEENS4_25smem_sparse_ptr_flag_bitsILi2ELi16EEENSJ_INS5_IJNS5_IJSC_SP_EEENS5_IJSB_NSA_ILi64EEEEEEEEENS5_IJNS5_IJS1K_SG_EEESM_EEEEEEEvNS4_8identityENS4_23SM90_TMA_LOAD_MULTICASTENS1R_IS1T_NS4_18smem_ptr_flag_bitsILi16EEENSJ_INS5_IJSP_S1X_EEENS5_IJS1X_SC_EEEEEEEvS24_EENS_8epilogue10collective6detail29Sm90TmaWarpSpecializedAdapterINS2E_15DefaultEpilogueIfNS5_IJSC_llEEES2I_NS2D_6thread17LinearCombinationIfLi1EffLNS2J_9ScaleType4KindE0ELNS_15FloatRoundStyleE2EfEENS1_15EpilogueDefaultEEEEEvvEEEEvNT_6ParamsE --------------------------
	.section	.nv.shared._ZN7cutlass13device_kernelINS_4gemm6kernel13GemmUniversalIN4cute5tupleIJiiiiEEENS1_10collective13CollectiveMmaINS1_40MainloopSm90TmaGmmaWarpSpecializedSparseILi4ENS5_IJNS4_1CILi2EEENSA_ILi1EEESC_EEENS1_35KernelTmaWarpSpecializedCooperativeEEENS5_IJNSA_ILi128EEESG_SG_EEENS_10bfloat16_tENS5_IJNS4_6LayoutINS5_IJiNS5_IJSB_iEEEiEEENS5_IJlNS5_IJSC_SB_EEElEEEEENSJ_INS5_IJNS5_IJNS5_IJNSA_ILi8EEESB_NSA_ILi4EEEEEEiEEENS5_IJNS5_IJNSA_ILi16EEESB_SQ_EEEiEEEiEEENS5_IJNS5_IJNS5_IJSG_ST_NSA_ILi2048EEEEEENSA_ILi8192EEEEEENS5_IJNS5_IJSC_NSA_ILi1024EEENSA_ILi32EEEEEElEEElEEEEEEEESI_NS5_IJlSC_lEEENS4_8TiledMMAINS4_8MMA_AtomIJNS4_4SM904GMMA6SPARSE29GMMA_64x128x32_F32BF16BF16_SSILNS1C_5MajorE0ELS1F_0ELNS1C_7ScaleInE1ELS1G_1ELNS1C_9SparseSelE0EEEEEENSJ_ISD_NS5_IJSC_NSA_ILi0EEES1K_EEEEENS5_IJNS4_10UnderscoreES1N_S1N_EEEEENS4_13SM90_TMA_LOADENS4_14ComposedLayoutINS4_7SwizzleILi3ELi4ELi3EEENS4_25smem_sparse_ptr_flag_bitsILi2ELi16EEENSJ_INS5_IJNS5_IJSC_SP_EEENS5_IJSB_NSA_ILi64EEEEEEEEENS5_IJNS5_IJS1K_SG_EEESM_EEEEEEEvNS4_8identityENS4_23SM90_TMA_LOAD_MULTICASTENS1R_IS1T_NS4_18smem_ptr_flag_bitsILi16EEENSJ_INS5_IJSP_S1X_EEENS5_IJS1X_SC_EEEEEEEvS24_EENS_8epilogue10collective6detail29Sm90TmaWarpSpecializedAdapterINS2E_15DefaultEpilogueIfNS5_IJSC_llEEES2I_NS2D_6thread17LinearCombinationIfLi1EffLNS2J_9ScaleType4KindE0ELNS_15FloatRoundStyleE2EfEENS1_15EpilogueDefaultEEEEEvvEEEEvNT_6ParamsE,"aw",@nobits
	.sectionflags	@""
	.align	16
	.zero		1024


//--------------------- .nv.shared.reserved.0     --------------------------
	.section	.nv.shared.reserved.0,"aw",@nobits
	.weak		__nv_reservedSMEM_offset_0_alias
	.size		__nv_reservedSMEM_offset_0_alias, 0, 0
	.other		__nv_reservedSMEM_offset_0_alias,@"STO_CUDA_RESERVED_SHARED STV_DEFAULT"
__nv_reservedSMEM_offset_0_alias:
	.zero		0


//--------------------- .nv.global                --------------------------
	.section	.nv.global,"aw",@nobits
.nv.global:
	.type		_ZN39_INTERNAL_e00e4d59_4_k_cu_f018cbc0_30434cute1_E,@object
	.size		_ZN39_INTERNAL_e00e4d59_4_k_cu_f018cbc0_30434cute1_E,(_ZN39_INTERNAL_e00e4d59_4_k_cu_f018cbc0_30434cuda3std3__45__cpo6cbeginE - _ZN39_INTERNAL_e00e4d59_4_k_cu_f018cbc0_30434cute1_E)
_ZN39_INTERNAL_e00e4d59_4_k_cu_f018cbc0_30434cute1_E:
	.zero		1
	.type		_ZN39_INTERNAL_e00e4d59_4_k_cu_f018cbc0_30434cuda3std3__45__cpo6cbeginE,@object
	.size		_ZN39_INTERNAL_e00e4d59_4_k_cu_f018cbc0_30434cuda3std3__45__cpo6cbeginE,(_ZN39_INTERNAL_e00e4d59_4_k_cu_f018cbc0_30434cuda3std3__48in_placeE - _ZN39_INTERNAL_e00e4d59_4_k_cu_f018cbc0_30434cuda3std3__45__cpo6cbeginE)
_ZN39_INTERNAL_e00e4d59_4_k_cu_f018cbc0_30434cuda3std3__45__cpo6cbeginE:
	.zero		1
	.type		_ZN39_INTERNAL_e00e4d59_4_k_cu_f018cbc0_30434cuda3std3__48in_placeE,@object
	.size		_ZN39_INTERNAL_e00e4d59_4_k_cu_f018cbc0_30434cuda3std3__48in_placeE,(_ZN39_INTERNAL_e00e4d59_4_k_cu_f018cbc0_30434cuda3std6ranges3__45__cpo9iter_moveE - _ZN39_INTERNAL_e00e4d59_4_k_cu_f018cbc0_30434cuda3std3__48in_placeE)
_ZN39_INTERNAL_e00e4d59_4_k_cu_f018cbc0_30434cuda3std3__48in_placeE:
	.zero		1
	.type		_ZN39_INTERNAL_e00e4d59_4_k_cu_f018cbc0_30434cuda3std6ranges3__45__cpo9iter_moveE,@object
	.size		_ZN39_INTERNAL_e00e4d59_4_k_cu_f018cbc0_30434cuda3std6ranges3__45__cpo9iter_moveE,(_ZN39_INTERNAL_e00e4d59_4_k_cu_f018cbc0_30434cuda3std3__45__cpo5beginE - _ZN39_INTERNAL_e00e4d59_4_k_cu_f018cbc0_30434cuda3std6ranges3__45__cpo9iter_moveE)
_ZN39_INTERNAL_e00e4d59_4_k_cu_f018cbc0_30434cuda3std6ranges3__45__cpo9iter_moveE:
	.zero		1
	.type		_ZN39_INTERNAL_e00e4d59_4_k_cu_f018cbc0_30434cuda3std3__45__cpo5beginE,@object
	.size		_ZN39_INTERNAL_e00e4d59_4_k_cu_f018cbc0_30434cuda3std3__45__cpo5beginE,(_ZN39_INTERNAL_e00e4d59_4_k_cu_f018cbc0_30434cuda3std3__441_GLOBAL__N__e00e4d59_4_k_cu_f018cbc0_30436ignoreE - _ZN39_INTERNAL_e00e4d59_4_k_cu_f018cbc0_30434cuda3std3__45__cpo5beginE)
_ZN39_INTERNAL_e00e4d59_4_k_cu_f018cbc0_30434cuda3std3__45__cpo5beginE:
	.zero		1
	.type		_ZN39_INTERNAL_e00e4d59_4_k_cu_f018cbc0_30434cuda3std3__441_GLOBAL__N__e00e4d59_4_k_cu_f018cbc0_30436ignoreE,@object
	.size		_ZN39_INTERNAL_e00e4d59_4_k_cu_f018cbc0_30434cuda3std3__441_GLOBAL__N__e00e4d59_4_k_cu_f018cbc0_30436ignoreE,(_ZN39_INTERNAL_e00e4d59_4_k_cu_f018cbc0_30434cute7productE - _ZN39_INTERNAL_e00e4d59_4_k_cu_f018cbc0_30434cuda3std3__441_GLOBAL__N__e00e4d59_4_k_cu_f018cbc0_30436ignoreE)
_ZN39_INTERNAL_e00e4d59_4_k_cu_f018cbc0_30434cuda3std3__441_GLOBAL__N__e00e4d59_4_k_cu_f018cbc0_30436ignoreE:
	.zero		1
	.type		_ZN39_INTERNAL_e00e4d59_4_k_cu_f018cbc0_30434cute7productE,@object
	.size		_ZN39_INTERNAL_e00e4d59_4_k_cu_f018cbc0_30434cute7productE,(_ZN39_INTERNAL_e00e4d59_4_k_cu_f018cbc0_30434cuda3std3__45__cpo3endE - _ZN39_INTERNAL_e00e4d59_4_k_cu_f018cbc0_30434cute7productE)
_ZN39_INTERNAL_e00e4d59_4_k_cu_f018cbc0_30434cute7productE:
	.zero		1
	.type		_ZN39_INTERNAL_e00e4d59_4_k_cu_f018cbc0_30434cuda3std3__45__cpo3endE,@object
	.size		_ZN39_INTERNAL_e00e4d59_4_k_cu_f018cbc0_30434cuda3std3__45__cpo3endE,(_ZN39_INTERNAL_e00e4d59_4_k_cu_f018cbc0_30434cuda3std3__419piecewise_constructE - _ZN39_INTERNAL_e00e4d59_4_k_cu_f018cbc0_30434cuda3std3__45__cpo3endE)
_ZN39_INTERNAL_e00e4d59_4_k_cu_f018cbc0_30434cuda3std3__45__cpo3endE:
	.zero		1
	.type		_ZN39_INTERNAL_e00e4d59_4_k_cu_f018cbc0_30434cuda3std3__419piecewise_constructE,@object
	.size		_ZN39_INTERNAL_e00e4d59_4_k_cu_f018cbc0_30434cuda3std3__419piecewise_constructE,(_ZN39_INTERNAL_e00e4d59_4_k_cu_f018cbc0_30434cuda3std3__45__cpo4cendE - _ZN39_INTERNAL_e00e4d59_4_k_cu_f018cbc0_30434cuda3std3__419piecewise_constructE)
_ZN39_INTERNAL_e00e4d59_4_k_cu_f018cbc0_30434cuda3std3__419piecewise_constructE:
	.zero		1
	.type		_ZN39_INTERNAL_e00e4d59_4_k_cu_f018cbc0_30434cuda3std3__45__cpo4cendE,@object
	.size		_ZN39_INTERNAL_e00e4d59_4_k_cu_f018cbc0_30434cuda3std3__45__cpo4cendE,(_ZN39_INTERNAL_e00e4d59_4_k_cu_f018cbc0_30434cuda3std6ranges3__45__cpo4swapE - _ZN39_INTERNAL_e00e4d59_4_k_cu_f018cbc0_30434cuda3std3__45__cpo4cendE)
_ZN39_INTERNAL_e00e4d59_4_k_cu_f018cbc0_30434cuda3std3__45__cpo4cendE:
	.zero		1
	.type		_ZN39_INTERNAL_e00e4d59_4_k_cu_f018cbc0_30434cuda3std6ranges3__45__cpo4swapE,@object
	.size		_ZN39_INTERNAL_e00e4d59_4_k_cu_f018cbc0_30434cuda3std6ranges3__45__cpo4swapE,(.L_7 - _ZN39_INTERNAL_e00e4d59_4_k_cu_f018cbc0_30434cuda3std6ranges3__45__cpo4swapE)
_ZN39_INTERNAL_e00e4d59_4_k_cu_f018cbc0_30434cuda3std6ranges3__45__cpo4swapE:
	.zero		1
.L_7:


//--------------------- .nv.constant0._ZN7cutlass13device_kernelINS_4gemm6kernel13GemmUniversalIN4cute5tupleIJiiiiEEENS1_10collective13CollectiveMmaINS1_40MainloopSm90TmaGmmaWarpSpecializedSparseILi4ENS5_IJNS4_1CILi2EEENSA_ILi1EEESC_EEENS1_35KernelTmaWarpSpecializedCooperativeEEENS5_IJNSA_ILi128EEESG_SG_EEENS_10bfloat16_tENS5_IJNS4_6LayoutINS5_IJiNS5_IJSB_iEEEiEEENS5_IJlNS5_IJSC_SB_EEElEEEEENSJ_INS5_IJNS5_IJNS5_IJNSA_ILi8EEESB_NSA_ILi4EEEEEEiEEENS5_IJNS5_IJNSA_ILi16EEESB_SQ_EEEiEEEiEEENS5_IJNS5_IJNS5_IJSG_ST_NSA_ILi2048EEEEEENSA_ILi8192EEEEEENS5_IJNS5_IJSC_NSA_ILi1024EEENSA_ILi32EEEEEElEEElEEEEEEEESI_NS5_IJlSC_lEEENS4_8TiledMMAINS4_8MMA_AtomIJNS4_4SM904GMMA6SPARSE29GMMA_64x128x32_F32BF16BF16_SSILNS1C_5MajorE0ELS1F_0ELNS1C_7ScaleInE1ELS1G_1ELNS1C_9SparseSelE0EEEEEENSJ_ISD_NS5_IJSC_NSA_ILi0EEES1K_EEEEENS5_IJNS4_10UnderscoreES1N_S1N_EEEEENS4_13SM90_TMA_LOADENS4_14ComposedLayoutINS4_7SwizzleILi3ELi4ELi3EEENS4_25smem_sparse_ptr_flag_bitsILi2ELi16EEENSJ_INS5_IJNS5_IJSC_SP_EEENS5_IJSB_NSA_ILi64EEEEEEEEENS5_IJNS5_IJS1K_SG_EEESM_EEEEEEEvNS4_8identityENS4_23SM90_TMA_LOAD_MULTICASTENS1R_IS1T_NS4_18smem_ptr_flag_bitsILi16EEENSJ_INS5_IJSP_S1X_EEENS5_IJS1X_SC_EEEEEEEvS24_EENS_8epilogue10collective6detail29Sm90TmaWarpSpecializedAdapterINS2E_15DefaultEpilogueIfNS5_IJSC_llEEES2I_NS2D_6thread17LinearCombinationIfLi1EffLNS2J_9ScaleType4KindE0ELNS_15FloatRoundStyleE2EfEENS1_15EpilogueDefaultEEEEEvvEEEEvNT_6ParamsE --------------------------
	.section	.nv.constant0._ZN7cutlass13device_kernelINS_4gemm6kernel13GemmUniversalIN4cute5tupleIJiiiiEEENS1_10collective13CollectiveMmaINS1_40MainloopSm90TmaGmmaWarpSpecializedSparseILi4ENS5_IJNS4_1CILi2EEENSA_ILi1EEESC_EEENS1_35KernelTmaWarpSpecializedCooperativeEEENS5_IJNSA_ILi128EEESG_SG_EEENS_10bfloat16_tENS5_IJNS4_6LayoutINS5_IJiNS5_IJSB_iEEEiEEENS5_IJlNS5_IJSC_SB_EEElEEEEENSJ_INS5_IJNS5_IJNS5_IJNSA_ILi8EEESB_NSA_ILi4EEEEEEiEEENS5_IJNS5_IJNSA_ILi16EEESB_SQ_EEEiEEEiEEENS5_IJNS5_IJNS5_IJSG_ST_NSA_ILi2048EEEEEENSA_ILi8192EEEEEENS5_IJNS5_IJSC_NSA_ILi1024EEENSA_ILi32EEEEEElEEElEEEEEEEESI_NS5_IJlSC_lEEENS4_8TiledMMAINS4_8MMA_AtomIJNS4_4SM904GMMA6SPARSE29GMMA_64x128x32_F32BF16BF16_SSILNS1C_5MajorE0ELS1F_0ELNS1C_7ScaleInE1ELS1G_1ELNS1C_9SparseSelE0EEEEEENSJ_ISD_NS5_IJSC_NSA_ILi0EEES1K_EEEEENS5_IJNS4_10UnderscoreES1N_S1N_EEEEENS4_13SM90_TMA_LOADENS4_14ComposedLayoutINS4_7SwizzleILi3ELi4ELi3EEENS4_25smem_sparse_ptr_flag_bitsILi2ELi16EEENSJ_INS5_IJNS5_IJSC_SP_EEENS5_IJSB_NSA_ILi64EEEEEEEEENS5_IJNS5_IJS1K_SG_EEESM_EEEEEEEvNS4_8identityENS4_23SM90_TMA_LOAD_MULTICASTENS1R_IS1T_NS4_18smem_ptr_flag_bitsILi16EEENSJ_INS5_IJSP_S1X_EEENS5_IJS1X_SC_EEEEEEEvS24_EENS_8epilogue10collective6detail29Sm90TmaWarpSpecializedAdapterINS2E_15DefaultEpilogueIfNS5_IJSC_llEEES2I_NS2D_6thread17LinearCombinationIfLi1EffLNS2J_9ScaleType4KindE0ELNS_15FloatRoundStyleE2EfEENS1_15EpilogueDefaultEEEEEvvEEEEvNT_6ParamsE,"a",@progbits
	.sectionflags	@""
	.align	4
.nv.constant0._ZN7cutlass13device_kernelINS_4gemm6kernel13GemmUniversalIN4cute5tupleIJiiiiEEENS1_10collective13CollectiveMmaINS1_40MainloopSm90TmaGmmaWarpSpecializedSparseILi4ENS5_IJNS4_1CILi2EEENSA_ILi1EEESC_EEENS1_35KernelTmaWarpSpecializedCooperativeEEENS5_IJNSA_ILi128EEESG_SG_EEENS_10bfloat16_tENS5_IJNS4_6LayoutINS5_IJiNS5_IJSB_iEEEiEEENS5_IJlNS5_IJSC_SB_EEElEEEEENSJ_INS5_IJNS5_IJNS5_IJNSA_ILi8EEESB_NSA_ILi4EEEEEEiEEENS5_IJNS5_IJNSA_ILi16EEESB_SQ_EEEiEEEiEEENS5_IJNS5_IJNS5_IJSG_ST_NSA_ILi2048EEEEEENSA_ILi8192EEEEEENS5_IJNS5_IJSC_NSA_ILi1024EEENSA_ILi32EEEEEElEEElEEEEEEEESI_NS5_IJlSC_lEEENS4_8TiledMMAINS4_8MMA_AtomIJNS4_4SM904GMMA6SPARSE29GMMA_64x128x32_F32BF16BF16_SSILNS1C_5MajorE0ELS1F_0ELNS1C_7ScaleInE1ELS1G_1ELNS1C_9SparseSelE0EEEEEENSJ_ISD_NS5_IJSC_NSA_ILi0EEES1K_EEEEENS5_IJNS4_10UnderscoreES1N_S1N_EEEEENS4_13SM90_TMA_LOADENS4_14ComposedLayoutINS4_7SwizzleILi3ELi4ELi3EEENS4_25smem_sparse_ptr_flag_bitsILi2ELi16EEENSJ_INS5_IJNS5_IJSC_SP_EEENS5_IJSB_NSA_ILi64EEEEEEEEENS5_IJNS5_IJS1K_SG_EEESM_EEEEEEEvNS4_8identityENS4_23SM90_TMA_LOAD_MULTICASTENS1R_IS1T_NS4_18smem_ptr_flag_bitsILi16EEENSJ_INS5_IJSP_S1X_EEENS5_IJS1X_SC_EEEEEEEvS24_EENS_8epilogue10collective6detail29Sm90TmaWarpSpecializedAdapterINS2E_15DefaultEpilogueIfNS5_IJSC_llEEES2I_NS2D_6thread17LinearCombinationIfLi1EffLNS2J_9ScaleType4KindE0ELNS_15FloatRoundStyleE2EfEENS1_15EpilogueDefaultEEEEEvvEEEEvNT_6ParamsE:
	.zero		1920


//--------------------- SYMBOLS --------------------------

	.type		.nv.reservedSmem.offset0,@object
	.size		.nv.reservedSmem.offset0,0x4
